//
// Generated by NVIDIA NVVM Compiler
//
// Compiler Build ID: CL-36424714
// Cuda compilation tools, release 13.0, V13.0.88
// Based on NVVM 20.0.0
//

.version 9.0
.target sm_100
.address_size 64

	// .globl	_Z19PDH_baseline_kernelP10hist_entryP8atomdescdi

.visible .entry _Z19PDH_baseline_kernelP10hist_entryP8atomdescdi(
	.param .u64 .ptr .align 1 _Z19PDH_baseline_kernelP10hist_entryP8atomdescdi_param_0,
	.param .u64 .ptr .align 1 _Z19PDH_baseline_kernelP10hist_entryP8atomdescdi_param_1,
	.param .f64 _Z19PDH_baseline_kernelP10hist_entryP8atomdescdi_param_2,
	.param .u32 _Z19PDH_baseline_kernelP10hist_entryP8atomdescdi_param_3
)
{
	.reg .pred 	%p<8>;
	.reg .b32 	%r<39>;
	.reg .b64 	%rd<34>;
	.reg .b64 	%fd<100>;

	ld.param.u64 	%rd4, [_Z19PDH_baseline_kernelP10hist_entryP8atomdescdi_param_0];
	ld.param.u64 	%rd5, [_Z19PDH_baseline_kernelP10hist_entryP8atomdescdi_param_1];
	ld.param.f64 	%fd1, [_Z19PDH_baseline_kernelP10hist_entryP8atomdescdi_param_2];
	ld.param.u32 	%r18, [_Z19PDH_baseline_kernelP10hist_entryP8atomdescdi_param_3];
	cvta.to.global.u64 	%rd1, %rd4;
	cvta.to.global.u64 	%rd2, %rd5;
	mov.u32 	%r1, %tid.x;
	mov.u32 	%r19, %ctaid.x;
	mov.u32 	%r20, %ntid.x;
	mul.lo.s32 	%r2, %r19, %r20;
	add.s32 	%r35, %r2, %r1;
	add.s32 	%r38, %r35, 1;
	setp.ge.s32 	%p1, %r38, %r18;
	@%p1 bra 	$L__BB0_10;
	mul.wide.s32 	%rd6, %r35, 24;
	add.s64 	%rd3, %rd2, %rd6;
	not.b32 	%r21, %r2;
	add.s32 	%r22, %r18, %r21;
	sub.s32 	%r5, %r22, %r1;
	sub.s32 	%r23, %r18, %r35;
	add.s32 	%r24, %r23, -2;
	setp.lt.u32 	%p2, %r24, 3;
	@%p2 bra 	$L__BB0_5;
	and.b32  	%r25, %r5, -4;
	neg.s32 	%r34, %r25;
$L__BB0_3:
	.pragma "nounroll";
	mul.wide.s32 	%rd7, %r38, 24;
	add.s64 	%rd8, %rd2, %rd7;
	ld.global.f64 	%fd2, [%rd3];
	ld.global.f64 	%fd3, [%rd8];
	ld.global.f64 	%fd4, [%rd3+8];
	ld.global.f64 	%fd5, [%rd8+8];
	ld.global.f64 	%fd6, [%rd3+16];
	ld.global.f64 	%fd7, [%rd8+16];
	sub.f64 	%fd8, %fd2, %fd3;
	sub.f64 	%fd9, %fd4, %fd5;
	mul.f64 	%fd10, %fd9, %fd9;
	fma.rn.f64 	%fd11, %fd8, %fd8, %fd10;
	sub.f64 	%fd12, %fd6, %fd7;
	fma.rn.f64 	%fd13, %fd12, %fd12, %fd11;
	sqrt.rn.f64 	%fd14, %fd13;
	div.rn.f64 	%fd15, %fd14, %fd1;
	cvt.rzi.s32.f64 	%r26, %fd15;
	mul.wide.s32 	%rd9, %r26, 8;
	add.s64 	%rd10, %rd1, %rd9;
	atom.global.add.u64 	%rd11, [%rd10], 1;
	ld.global.f64 	%fd16, [%rd3];
	ld.global.f64 	%fd17, [%rd8+24];
	ld.global.f64 	%fd18, [%rd3+8];
	ld.global.f64 	%fd19, [%rd8+32];
	ld.global.f64 	%fd20, [%rd3+16];
	ld.global.f64 	%fd21, [%rd8+40];
	sub.f64 	%fd22, %fd16, %fd17;
	sub.f64 	%fd23, %fd18, %fd19;
	mul.f64 	%fd24, %fd23, %fd23;
	fma.rn.f64 	%fd25, %fd22, %fd22, %fd24;
	sub.f64 	%fd26, %fd20, %fd21;
	fma.rn.f64 	%fd27, %fd26, %fd26, %fd25;
	sqrt.rn.f64 	%fd28, %fd27;
	div.rn.f64 	%fd29, %fd28, %fd1;
	cvt.rzi.s32.f64 	%r27, %fd29;
	mul.wide.s32 	%rd12, %r27, 8;
	add.s64 	%rd13, %rd1, %rd12;
	atom.global.add.u64 	%rd14, [%rd13], 1;
	ld.global.f64 	%fd30, [%rd3];
	ld.global.f64 	%fd31, [%rd8+48];
	ld.global.f64 	%fd32, [%rd3+8];
	ld.global.f64 	%fd33, [%rd8+56];
	ld.global.f64 	%fd34, [%rd3+16];
	ld.global.f64 	%fd35, [%rd8+64];
	sub.f64 	%fd36, %fd30, %fd31;
	sub.f64 	%fd37, %fd32, %fd33;
	mul.f64 	%fd38, %fd37, %fd37;
	fma.rn.f64 	%fd39, %fd36, %fd36, %fd38;
	sub.f64 	%fd40, %fd34, %fd35;
	fma.rn.f64 	%fd41, %fd40, %fd40, %fd39;
	sqrt.rn.f64 	%fd42, %fd41;
	div.rn.f64 	%fd43, %fd42, %fd1;
	cvt.rzi.s32.f64 	%r28, %fd43;
	mul.wide.s32 	%rd15, %r28, 8;
	add.s64 	%rd16, %rd1, %rd15;
	atom.global.add.u64 	%rd17, [%rd16], 1;
	ld.global.f64 	%fd44, [%rd3];
	ld.global.f64 	%fd45, [%rd8+72];
	ld.global.f64 	%fd46, [%rd3+8];
	ld.global.f64 	%fd47, [%rd8+80];
	ld.global.f64 	%fd48, [%rd3+16];
	ld.global.f64 	%fd49, [%rd8+88];
	sub.f64 	%fd50, %fd44, %fd45;
	sub.f64 	%fd51, %fd46, %fd47;
	mul.f64 	%fd52, %fd51, %fd51;
	fma.rn.f64 	%fd53, %fd50, %fd50, %fd52;
	sub.f64 	%fd54, %fd48, %fd49;
	fma.rn.f64 	%fd55, %fd54, %fd54, %fd53;
	sqrt.rn.f64 	%fd56, %fd55;
	div.rn.f64 	%fd57, %fd56, %fd1;
	cvt.rzi.s32.f64 	%r29, %fd57;
	mul.wide.s32 	%rd18, %r29, 8;
	add.s64 	%rd19, %rd1, %rd18;
	atom.global.add.u64 	%rd20, [%rd19], 1;
	add.s32 	%r38, %r38, 4;
	add.s32 	%r35, %r35, 4;
	add.s32 	%r34, %r34, 4;
	setp.ne.s32 	%p3, %r34, 0;
	@%p3 bra 	$L__BB0_3;
	add.s32 	%r38, %r35, 1;
$L__BB0_5:
	and.b32  	%r15, %r5, 3;
	setp.eq.s32 	%p4, %r15, 0;
	@%p4 bra 	$L__BB0_10;
	setp.eq.s32 	%p5, %r15, 1;
	@%p5 bra 	$L__BB0_8;
	ld.global.f64 	%fd58, [%rd3];
	mul.wide.s32 	%rd21, %r38, 24;
	add.s64 	%rd22, %rd2, %rd21;
	ld.global.f64 	%fd59, [%rd22];
	ld.global.f64 	%fd60, [%rd3+8];
	ld.global.f64 	%fd61, [%rd22+8];
	ld.global.f64 	%fd62, [%rd3+16];
	ld.global.f64 	%fd63, [%rd22+16];
	sub.f64 	%fd64, %fd58, %fd59;
	sub.f64 	%fd65, %fd60, %fd61;
	mul.f64 	%fd66, %fd65, %fd65;
	fma.rn.f64 	%fd67, %fd64, %fd64, %fd66;
	sub.f64 	%fd68, %fd62, %fd63;
	fma.rn.f64 	%fd69, %fd68, %fd68, %fd67;
	sqrt.rn.f64 	%fd70, %fd69;
	div.rn.f64 	%fd71, %fd70, %fd1;
	cvt.rzi.s32.f64 	%r30, %fd71;
	mul.wide.s32 	%rd23, %r30, 8;
	add.s64 	%rd24, %rd1, %rd23;
	atom.global.add.u64 	%rd25, [%rd24], 1;
	ld.global.f64 	%fd72, [%rd3];
	ld.global.f64 	%fd73, [%rd22+24];
	ld.global.f64 	%fd74, [%rd3+8];
	ld.global.f64 	%fd75, [%rd22+32];
	ld.global.f64 	%fd76, [%rd3+16];
	ld.global.f64 	%fd77, [%rd22+40];
	sub.f64 	%fd78, %fd72, %fd73;
	sub.f64 	%fd79, %fd74, %fd75;
	mul.f64 	%fd80, %fd79, %fd79;
	fma.rn.f64 	%fd81, %fd78, %fd78, %fd80;
	sub.f64 	%fd82, %fd76, %fd77;
	fma.rn.f64 	%fd83, %fd82, %fd82, %fd81;
	sqrt.rn.f64 	%fd84, %fd83;
	div.rn.f64 	%fd85, %fd84, %fd1;
	cvt.rzi.s32.f64 	%r31, %fd85;
	mul.wide.s32 	%rd26, %r31, 8;
	add.s64 	%rd27, %rd1, %rd26;
	atom.global.add.u64 	%rd28, [%rd27], 1;
	add.s32 	%r38, %r38, 2;
$L__BB0_8:
	and.b32  	%r32, %r5, 1;
	setp.eq.b32 	%p6, %r32, 1;
	not.pred 	%p7, %p6;
	@%p7 bra 	$L__BB0_10;
	ld.global.f64 	%fd86, [%rd3];
	mul.wide.s32 	%rd29, %r38, 24;
	add.s64 	%rd30, %rd2, %rd29;
	ld.global.f64 	%fd87, [%rd30];
	ld.global.f64 	%fd88, [%rd3+8];
	ld.global.f64 	%fd89, [%rd30+8];
	ld.global.f64 	%fd90, [%rd3+16];
	ld.global.f64 	%fd91, [%rd30+16];
	sub.f64 	%fd92, %fd86, %fd87;
	sub.f64 	%fd93, %fd88, %fd89;
	mul.f64 	%fd94, %fd93, %fd93;
	fma.rn.f64 	%fd95, %fd92, %fd92, %fd94;
	sub.f64 	%fd96, %fd90, %fd91;
	fma.rn.f64 	%fd97, %fd96, %fd96, %fd95;
	sqrt.rn.f64 	%fd98, %fd97;
	div.rn.f64 	%fd99, %fd98, %fd1;
	cvt.rzi.s32.f64 	%r33, %fd99;
	mul.wide.s32 	%rd31, %r33, 8;
	add.s64 	%rd32, %rd1, %rd31;
	atom.global.add.u64 	%rd33, [%rd32], 1;
$L__BB0_10:
	ret;

}


// ===== COMPILED SASS (sm_100) =====

	.target	sm_100

	.elftype	@"ET_EXEC"


//--------------------- .note.nv.tkinfo           --------------------------
	.section	.note.nv.tkinfo,"",@"SHT_NOTE"
	.sectionflags	@"SHF_NOTE_NV_TKINFO"
	.tkinfo
        /*0018*/ 	.word	0x00000002
        /*0030*/ 	.string	""
        /*0030*/ 	.string	"ptxas"
        /*0030*/ 	.string	"Cuda compilation tools, release 13.0, V13.0.88"
        /*0030*/ 	.string	"Build cuda_13.0.r13.0/compiler.36424714_0"
        /*0030*/ 	.string	"-arch sm_100 -m 64 "



//--------------------- .note.nv.cuinfo           --------------------------
	.section	.note.nv.cuinfo,"",@"SHT_NOTE"
	.sectionflags	@"SHF_NOTE_NV_CUINFO"
        /*0018*/ 	.short	0x0002
        /*001a*/ 	.short	0x0064
        /*001c*/ 	.short	0x0082
	.zero		2


//--------------------- .nv.info                  --------------------------
	.section	.nv.info,"",@"SHT_CUDA_INFO"
	.align	4


	//----- nvinfo : EIATTR_REGCOUNT
	.align		4
        /*0000*/ 	.byte	0x04, 0x2f
        /*0002*/ 	.short	(.L_1 - .L_0)
	.align		4
.L_0:
        /*0004*/ 	.word	index@(_Z19PDH_baseline_kernelP10hist_entryP8atomdescdi)
        /*0008*/ 	.word	0x00000026


	//----- nvinfo : EIATTR_FRAME_SIZE
	.align		4
.L_1:
        /*000c*/ 	.byte	0x04, 0x11
        /*000e*/ 	.short	(.L_3 - .L_2)
	.align		4
.L_2:
        /*0010*/ 	.word	index@($__internal_1_$__cuda_sm20_dsqrt_rn_f64_mediumpath_v1)
        /*0014*/ 	.word	0x00000000


	//----- nvinfo : EIATTR_FRAME_SIZE
	.align		4
.L_3:
        /*0018*/ 	.byte	0x04, 0x11
        /*001a*/ 	.short	(.L_5 - .L_4)
	.align		4
.L_4:
        /*001c*/ 	.word	index@($__internal_0_$__cuda_sm20_div_rn_f64_full)
        /*0020*/ 	.word	0x00000000


	//----- nvinfo : EIATTR_FRAME_SIZE
	.align		4
.L_5:
        /*0024*/ 	.byte	0x04, 0x11
        /*0026*/ 	.short	(.L_7 - .L_6)
	.align		4
.L_6:
        /*0028*/ 	.word	index@(_Z19PDH_baseline_kernelP10hist_entryP8atomdescdi)
        /*002c*/ 	.word	0x00000000


	//----- nvinfo : EIATTR_MIN_STACK_SIZE
	.align		4
.L_7:
        /*0030*/ 	.byte	0x04, 0x12
        /*0032*/ 	.short	(.L_9 - .L_8)
	.align		4
.L_8:
        /*0034*/ 	.word	index@(_Z19PDH_baseline_kernelP10hist_entryP8atomdescdi)
        /*0038*/ 	.word	0x00000000
.L_9:


//--------------------- .nv.compat                --------------------------
	.section	.nv.compat,"",@"SHT_CUDA_COMPAT_INFO"
	.align	4
        /*0000*/ 	.byte	0x02, 0x09, 0x00, 0x00, 0x02, 0x02, 0x01, 0x00, 0x02, 0x05, 0x05, 0x00, 0x03, 0x07, 0x01, 0x01
        /*0010*/ 	.byte	0x02, 0x03, 0x00, 0x00, 0x02, 0x06, 0x01, 0x00, 0x04, 0x0b, 0x08, 0x00, 0x01, 0x00, 0x00, 0x00
        /*0020*/ 	.byte	0x00, 0x00, 0x00, 0x00


//--------------------- .nv.info._Z19PDH_baseline_kernelP10hist_entryP8atomdescdi --------------------------
	.section	.nv.info._Z19PDH_baseline_kernelP10hist_entryP8atomdescdi,"",@"SHT_CUDA_INFO"
	.sectionflags	@""
	.align	4


	//----- nvinfo : EIATTR_CUDA_API_VERSION
	.align		4
        /*0000*/ 	.byte	0x04, 0x37
        /*0002*/ 	.short	(.L_11 - .L_10)
.L_10:
        /*0004*/ 	.word	0x00000082


	//----- nvinfo : EIATTR_KPARAM_INFO
	.align		4
.L_11:
        /*0008*/ 	.byte	0x04, 0x17
        /*000a*/ 	.short	(.L_13 - .L_12)
.L_12:
        /*000c*/ 	.word	0x00000000
        /*0010*/ 	.short	0x0003
        /*0012*/ 	.short	0x0018
        /*0014*/ 	.byte	0x00, 0xf0, 0x11, 0x00


	//----- nvinfo : EIATTR_KPARAM_INFO
	.align		4
.L_13:
        /*0018*/ 	.byte	0x04, 0x17
        /*001a*/ 	.short	(.L_15 - .L_14)
.L_14:
        /*001c*/ 	.word	0x00000000
        /*0020*/ 	.short	0x0002
        /*0022*/ 	.short	0x0010
        /*0024*/ 	.byte	0x00, 0xf0, 0x21, 0x00


	//----- nvinfo : EIATTR_KPARAM_INFO
	.align		4
.L_15:
        /*0028*/ 	.byte	0x04, 0x17
        /*002a*/ 	.short	(.L_17 - .L_16)
.L_16:
        /*002c*/ 	.word	0x00000000
        /*0030*/ 	.short	0x0001
        /*0032*/ 	.short	0x0008
        /*0034*/ 	.byte	0x00, 0xf5, 0x21, 0x00


	//----- nvinfo : EIATTR_KPARAM_INFO
	.align		4
.L_17:
        /*0038*/ 	.byte	0x04, 0x17
        /*003a*/ 	.short	(.L_19 - .L_18)
.L_18:
        /*003c*/ 	.word	0x00000000
        /*0040*/ 	.short	0x0000
        /*0042*/ 	.short	0x0000
        /*0044*/ 	.byte	0x00, 0xf5, 0x21, 0x00


	//----- nvinfo : EIATTR_SPARSE_MMA_MASK
	.align		4
.L_19:
        /*0048*/ 	.byte	0x03, 0x50
        /*004a*/ 	.short	0x0000


	//----- nvinfo : EIATTR_MAXREG_COUNT
	.align		4
        /*004c*/ 	.byte	0x03, 0x1b
        /*004e*/ 	.short	0x00ff


	//----- nvinfo : EIATTR_MERCURY_ISA_VERSION
	.align		4
        /*0050*/ 	.byte	0x03, 0x5f
        /*0052*/ 	.short	0x0101


	//----- nvinfo : EIATTR_VRC_CTA_INIT_COUNT
	.align		4
        /*0054*/ 	.byte	0x02, 0x4a
	.zero		1
	.zero		1


	//----- nvinfo : EIATTR_EXIT_INSTR_OFFSETS
	.align		4
        /*0058*/ 	.byte	0x04, 0x1c
        /*005a*/ 	.short	(.L_21 - .L_20)


	//   ....[0]....
.L_20:
        /*005c*/ 	.word	0x00000090


	//   ....[1]....
        /*0060*/ 	.word	0x00001240


	//   ....[2]....
        /*0064*/ 	.word	0x00001b70


	//   ....[3]....
        /*0068*/ 	.word	0x00001ff0


	//----- nvinfo : EIATTR_CRS_STACK_SIZE
	.align		4
.L_21:
        /*006c*/ 	.byte	0x04, 0x1e
        /*006e*/ 	.short	(.L_23 - .L_22)
.L_22:
        /*0070*/ 	.word	0x00000000


	//----- nvinfo : EIATTR_CBANK_PARAM_SIZE
	.align		4
.L_23:
        /*0074*/ 	.byte	0x03, 0x19
        /*0076*/ 	.short	0x001c


	//----- nvinfo : EIATTR_PARAM_CBANK
	.align		4
        /*0078*/ 	.byte	0x04, 0x0a
        /*007a*/ 	.short	(.L_25 - .L_24)
	.align		4
.L_24:
        /*007c*/ 	.word	index@(.nv.constant0._Z19PDH_baseline_kernelP10hist_entryP8atomdescdi)
        /*0080*/ 	.short	0x0380
        /*0082*/ 	.short	0x001c


	//----- nvinfo : EIATTR_SW_WAR
	.align		4
.L_25:
        /*0084*/ 	.byte	0x04, 0x36
        /*0086*/ 	.short	(.L_27 - .L_26)
.L_26:
        /*0088*/ 	.word	0x00000008
.L_27:


//--------------------- .nv.callgraph             --------------------------
	.section	.nv.callgraph,"",@"SHT_CUDA_CALLGRAPH"
	.align	4
	.sectionentsize	8
	.align		4
        /*0000*/ 	.word	0x00000000
	.align		4
        /*0004*/ 	.word	0xffffffff
	.align		4
        /*0008*/ 	.word	0x00000000
	.align		4
        /*000c*/ 	.word	0xfffffffe
	.align		4
        /*0010*/ 	.word	0x00000000
	.align		4
        /*0014*/ 	.word	0xfffffffd
	.align		4
        /*0018*/ 	.word	0x00000000
	.align		4
        /*001c*/ 	.word	0xfffffffc


//--------------------- .text._Z19PDH_baseline_kernelP10hist_entryP8atomdescdi --------------------------
	.section	.text._Z19PDH_baseline_kernelP10hist_entryP8atomdescdi,"ax",@progbits
	.align	128
        .global         _Z19PDH_baseline_kernelP10hist_entryP8atomdescdi
        .type           _Z19PDH_baseline_kernelP10hist_entryP8atomdescdi,@function
        .size           _Z19PDH_baseline_kernelP10hist_entryP8atomdescdi,(.L_x_45 - _Z19PDH_baseline_kernelP10hist_entryP8atomdescdi)
        .other          _Z19PDH_baseline_kernelP10hist_entryP8atomdescdi,@"STO_CUDA_ENTRY STV_DEFAULT"
_Z19PDH_baseline_kernelP10hist_entryP8atomdescdi:
.text._Z19PDH_baseline_kernelP10hist_entryP8atomdescdi:
[----:B------:R-:W-:Y:S01]  /*0000*/  LDC R1, c[0x0][0x37c] ;  /* 0x0000df00ff017b82 */ /* 0x000fe20000000800 */
[----:B------:R-:W0:Y:S07]  /*0010*/  S2R R4, SR_TID.X ;  /* 0x0000000000047919 */ /* 0x000e2e0000002100 */
[----:B------:R-:W1:Y:S01]  /*0020*/  S2UR UR4, SR_CTAID.X ;  /* 0x00000000000479c3 */ /* 0x000e620000002500 */
[----:B------:R-:W1:Y:S07]  /*0030*/  LDCU UR5, c[0x0][0x360] ;  /* 0x00006c00ff0577ac */ /* 0x000e6e0008000800 */
[----:B------:R-:W2:Y:S01]  /*0040*/  LDC R7, c[0x0][0x398] ;  /* 0x0000e600ff077b82 */ /* 0x000ea20000000800 */
[----:B-1----:R-:W-:-:S06]  /*0050*/  UIMAD UR4, UR4, UR5, URZ ;  /* 0x00000005040472a4 */ /* 0x002fcc000f8e02ff */
[----:B0-----:R-:W-:-:S04]  /*0060*/  VIADD R2, R4, UR4 ;  /* 0x0000000404027c36 */ /* 0x001fc80008000000 */
[----:B------:R-:W-:-:S05]  /*0070*/  VIADD R5, R2, 0x1 ;  /* 0x0000000102057836 */ /* 0x000fca0000000000 */
[----:B--2---:R-:W-:-:S13]  /*0080*/  ISETP.GE.AND P0, PT, R5, R7, PT ;  /* 0x000000070500720c */ /* 0x004fda0003f06270 */
[----:B------:R-:W-:Y:S05]  /*0090*/  @P0 EXIT ;  /* 0x000000000000094d */ /* 0x000fea0003800000 */
[----:B------:R-:W0:Y:S01]  /*00a0*/  LDC.64 R22, c[0x0][0x388] ;  /* 0x0000e200ff167b82 */ /* 0x000e220000000a00 */
[----:B------:R-:W-:Y:S01]  /*00b0*/  IADD3 R0, PT, PT, -R2, -0x2, R7 ;  /* 0xfffffffe02007810 */ /* 0x000fe20007ffe107 */
[----:B------:R-:W-:Y:S01]  /*00c0*/  ULOP3.LUT UR4, URZ, UR4, URZ, 0x33, !UPT ;  /* 0x00000004ff047292 */ /* 0x000fe2000f8e33ff */
[----:B------:R-:W-:Y:S01]  /*00d0*/  BSSY B1, `(.L_x_0) ;  /* 0x0000115000017945 */ /* 0x000fe20003800000 */
[----:B------:R-:W1:Y:S01]  /*00e0*/  LDCU.64 UR6, c[0x0][0x358] ;  /* 0x00006b00ff0677ac */ /* 0x000e620008000a00 */
[----:B------:R-:W-:-:S03]  /*00f0*/  ISETP.GE.U32.AND P0, PT, R0, 0x3, PT ;  /* 0x000000030000780c */ /* 0x000fc60003f06070 */
[----:B------:R-:W2:Y:S01]  /*0100*/  LDC R3, c[0x0][0x394] ;  /* 0x0000e500ff037b82 */ /* 0x000ea20000000800 */
[----:B------:R-:W3:Y:S01]  /*0110*/  LDCU UR5, c[0x0][0x390] ;  /* 0x00007200ff0577ac */ /* 0x000ee20008000800 */
[----:B------:R-:W-:Y:S01]  /*0120*/  IADD3 R4, PT, PT, -R4, UR4, R7 ;  /* 0x0000000404047c10 */ /* 0x000fe2000fffe107 */
[----:B------:R-:W4:Y:S01]  /*0130*/  LDCU UR8, c[0x0][0x394] ;  /* 0x00007280ff0877ac */ /* 0x000f220008000800 */
[----:B0-----:R-:W-:-:S06]  /*0140*/  IMAD.WIDE R22, R2, 0x18, R22 ;  /* 0x0000001802167825 */ /* 0x001fcc00078e0216 */
[----:B-1-34-:R-:W-:Y:S05]  /*0150*/  @!P0 BRA `(.L_x_1) ;  /* 0x0000001000308947 */ /* 0x01afea0003800000 */
[----:B------:R-:W0:Y:S01]  /*0160*/  LDC.64 R20, c[0x0][0x390] ;  /* 0x0000e400ff147b82 */ /* 0x000e220000000a00 */
[----:B------:R-:W-:Y:S01]  /*0170*/  LOP3.LUT R6, R4, 0xfffffffc, RZ, 0xc0, !PT ;  /* 0xfffffffc04067812 */ /* 0x000fe200078ec0ff */
[----:B------:R-:W-:Y:S04]  /*0180*/  BSSY B0, `(.L_x_2) ;  /* 0x0000108000007945 */ /* 0x000fe80003800000 */
[----:B------:R-:W-:Y:S02]  /*0190*/  IMAD.MOV R6, RZ, RZ, -R6 ;  /* 0x000000ffff067224 */ /* 0x000fe400078e0a06 */
[----:B------:R-:W1:Y:S08]  /*01a0*/  LDC.64 R18, c[0x0][0x380] ;  /* 0x0000e000ff127b82 */ /* 0x000e700000000a00 */
[----:B------:R-:W3:Y:S02]  /*01b0*/  LDC.64 R16, c[0x0][0x388] ;  /* 0x0000e200ff107b82 */ /* 0x000ee40000000a00 */
.L_x_19:
[----:B---3--:R-:W-:Y:S01]  /*01c0*/  IMAD.WIDE R14, R5, 0x18, R16 ;  /* 0x00000018050e7825 */ /* 0x008fe200078e0210 */
[----:B------:R-:W3:Y:S04]  /*01d0*/  LDG.E.64 R26, desc[UR6][R22.64+0x8] ;  /* 0x00000806161a7981 */ /* 0x000ee8000c1e1b00 */
[----:B------:R-:W3:Y:S04]  /*01e0*/  LDG.E.64 R28, desc[UR6][R14.64+0x8] ;  /* 0x000008060e1c7981 */ /* 0x000ee8000c1e1b00 */
[----:B----4-:R-:W4:Y:S04]  /*01f0*/  LDG.E.64 R12, desc[UR6][R22.64] ;  /* 0x00000006160c7981 */ /* 0x010f28000c1e1b00 */
[----:B------:R-:W4:Y:S04]  /*0200*/  LDG.E.64 R24, desc[UR6][R14.64] ;  /* 0x000000060e187981 */ /* 0x000f28000c1e1b00 */
[----:B------:R-:W5:Y:S04]  /*0210*/  LDG.E.64 R8, desc[UR6][R22.64+0x10] ;  /* 0x0000100616087981 */ /* 0x000f68000c1e1b00 */
[----:B------:R-:W5:Y:S01]  /*0220*/  LDG.E.64 R10, desc[UR6][R14.64+0x10] ;  /* 0x000010060e0a7981 */ /* 0x000f62000c1e1b00 */
[----:B------:R-:W-:Y:S05]  /*0230*/  YIELD ;  /* 0x0000000000007946 */ /* 0x000fea0003800000 */
[----:B------:R-:W-:Y:S01]  /*0240*/  BSSY.RECONVERGENT B2, `(.L_x_3) ;  /* 0x000001d000027945 */ /* 0x000fe20003800200 */
[----:B---3--:R-:W-:-:S02]  /*0250*/  DADD R26, R26, -R28 ;  /* 0x000000001a1a7229 */ /* 0x008fc4000000081c */
[----:B----4-:R-:W-:-:S06]  /*0260*/  DADD R12, R12, -R24 ;  /* 0x000000000c0c7229 */ /* 0x010fcc0000000818 */
[----:B------:R-:W-:Y:S02]  /*0270*/  DMUL R26, R26, R26 ;  /* 0x0000001a1a1a7228 */ /* 0x000fe40000000000 */
[----:B-----5:R-:W-:-:S06]  /*0280*/  DADD R8, R8, -R10 ;  /* 0x0000000008087229 */ /* 0x020fcc000000080a */
[----:B------:R-:W-:Y:S01]  /*0290*/  DFMA R12, R12, R12, R26 ;  /* 0x0000000c0c0c722b */ /* 0x000fe2000000001a */
[----:B------:R-:W-:Y:S02]  /*02a0*/  IMAD.MOV.U32 R10, RZ, RZ, 0x0 ;  /* 0x00000000ff0a7424 */ /* 0x000fe400078e00ff */
[----:B------:R-:W-:-:S05]  /*02b0*/  IMAD.MOV.U32 R11, RZ, RZ, 0x3fd80000 ;  /* 0x3fd80000ff0b7424 */ /* 0x000fca00078e00ff */
[----:B------:R-:W-:-:S06]  /*02c0*/  DFMA R12, R8, R8, R12 ;  /* 0x00000008080c722b */ /* 0x000fcc000000000c */
[----:B------:R-:W3:Y:S04]  /*02d0*/  MUFU.RSQ64H R27, R13 ;  /* 0x0000000d001b7308 */ /* 0x000ee80000001c00 */
[----:B------:R-:W-:-:S04]  /*02e0*/  IADD3 R26, PT, PT, R13, -0x3500000, RZ ;  /* 0xfcb000000d1a7810 */ /* 0x000fc80007ffe0ff */
[----:B------:R-:W-:Y:S02]  /*02f0*/  ISETP.GE.U32.AND P0, PT, R26, 0x7ca00000, PT ;  /* 0x7ca000001a00780c */ /* 0x000fe40003f06070 */
[----:B---3--:R-:W-:-:S08]  /*0300*/  DMUL R8, R26, R26 ;  /* 0x0000001a1a087228 */ /* 0x008fd00000000000 */
[----:B------:R-:W-:-:S08]  /*0310*/  DFMA R8, R12, -R8, 1 ;  /* 0x3ff000000c08742b */ /* 0x000fd00000000808 */
[----:B------:R-:W-:Y:S02]  /*0320*/  DFMA R10, R8, R10, 0.5 ;  /* 0x3fe00000080a742b */ /* 0x000fe4000000000a */
[----:B------:R-:W-:-:S08]  /*0330*/  DMUL R8, R26, R8 ;  /* 0x000000081a087228 */ /* 0x000fd00000000000 */
[----:B------:R-:W-:-:S08]  /*0340*/  DFMA R30, R10, R8, R26 ;  /* 0x000000080a1e722b */ /* 0x000fd0000000001a */
[----:B------:R-:W-:Y:S02]  /*0350*/  DMUL R8, R12, R30 ;  /* 0x0000001e0c087228 */ /* 0x000fe40000000000 */
[----:B------:R-:W-:Y:S01]  /*0360*/  VIADD R11, R31, 0xfff00000 ;  /* 0xfff000001f0b7836 */ /* 0x000fe20000000000 */
[----:B------:R-:W-:-:S05]  /*0370*/  MOV R10, R30 ;  /* 0x0000001e000a7202 */ /* 0x000fca0000000f00 */
[----:B------:R-:W-:-:S08]  /*0380*/  DFMA R24, R8, -R8, R12 ;  /* 0x800000080818722b */ /* 0x000fd0000000000c */
[----:B------:R-:W-:Y:S01]  /*0390*/  DFMA R28, R24, R10, R8 ;  /* 0x0000000a181c722b */ /* 0x000fe20000000008 */
[----:B------:R-:W-:Y:S10]  /*03a0*/  @!P0 BRA `(.L_x_4) ;  /* 0x0000000000188947 */ /* 0x000ff40003800000 */
[----:B------:R-:W-:Y:S01]  /*03b0*/  IMAD.MOV.U32 R10, RZ, RZ, R8 ;  /* 0x000000ffff0a7224 */ /* 0x000fe200078e0008 */
[----:B------:R-:W-:Y:S01]  /*03c0*/  MOV R8, R26 ;  /* 0x0000001a00087202 */ /* 0x000fe20000000f00 */
[----:B------:R-:W-:Y:S01]  /*03d0*/  IMAD.MOV.U32 R0, RZ, RZ, R30 ;  /* 0x000000ffff007224 */ /* 0x000fe200078e001e */
[----:B------:R-:W-:Y:S01]  /*03e0*/  MOV R26, 0x410 ;  /* 0x00000410001a7802 */ /* 0x000fe20000000f00 */
[----:B------:R-:W-:-:S07]  /*03f0*/  IMAD.MOV.U32 R7, RZ, RZ, R13 ;  /* 0x000000ffff077224 */ /* 0x000fce00078e000d */
[----:B012---:R-:W-:Y:S05]  /*0400*/  CALL.REL.NOINC `($__internal_1_$__cuda_sm20_dsqrt_rn_f64_mediumpath_v1) ;  /* 0x0000002000747944 */ /* 0x007fea0003c00000 */
.L_x_4:
[----:B------:R-:W-:Y:S05]  /*0410*/  BSYNC.RECONVERGENT B2 ;  /* 0x0000000000027941 */ /* 0x000fea0003800200 */
.L_x_3:
[----:B------:R-:W0:Y:S01]  /*0420*/  MUFU.RCP64H R9, UR8 ;  /* 0x0000000800097d08 */ /* 0x000e220008001800 */
[----:B------:R-:W-:Y:S01]  /*0430*/  IMAD.MOV.U32 R8, RZ, RZ, 0x1 ;  /* 0x00000001ff087424 */ /* 0x000fe200078e00ff */
[----:B------:R-:W-:Y:S01]  /*0440*/  FSETP.GEU.AND P1, PT, |R29|, 6.5827683646048100446e-37, PT ;  /* 0x036000001d00780b */ /* 0x000fe20003f2e200 */
[----:B------:R-:W-:Y:S04]  /*0450*/  BSSY.RECONVERGENT B2, `(.L_x_5) ;  /* 0x0000011000027945 */ /* 0x000fe80003800200 */
[----:B0-----:R-:W-:-:S08]  /*0460*/  DFMA R10, R8, -R20, 1 ;  /* 0x3ff00000080a742b */ /* 0x001fd00000000814 */
[----:B------:R-:W-:-:S08]  /*0470*/  DFMA R10, R10, R10, R10 ;  /* 0x0000000a0a0a722b */ /* 0x000fd0000000000a */
[----:B------:R-:W-:-:S08]  /*0480*/  DFMA R10, R8, R10, R8 ;  /* 0x0000000a080a722b */ /* 0x000fd00000000008 */
[----:B------:R-:W-:-:S08]  /*0490*/  DFMA R8, R10, -R20, 1 ;  /* 0x3ff000000a08742b */ /* 0x000fd00000000814 */
[----:B------:R-:W-:-:S08]  /*04a0*/  DFMA R8, R10, R8, R10 ;  /* 0x000000080a08722b */ /* 0x000fd0000000000a */
[----:B------:R-:W-:-:S08]  /*04b0*/  DMUL R10, R8, R28 ;  /* 0x0000001c080a7228 */ /* 0x000fd00000000000 */
[----:B------:R-:W-:-:S08]  /*04c0*/  DFMA R12, R10, -R20, R28 ;  /* 0x800000140a0c722b */ /* 0x000fd0000000001c */
[----:B------:R-:W-:-:S10]  /*04d0*/  DFMA R8, R8, R12, R10 ;  /* 0x0000000c0808722b */ /* 0x000fd4000000000a */
[----:B------:R-:W-:-:S05]  /*04e0*/  FFMA R0, RZ, UR8, R9 ;  /* 0x00000008ff007c23 */ /* 0x000fca0008000009 */
[----:B------:R-:W-:-:S13]  /*04f0*/  FSETP.GT.AND P0, PT, |R0|, 1.469367938527859385e-39, PT ;  /* 0x001000000000780b */ /* 0x000fda0003f04200 */
[----:B------:R-:W-:Y:S05]  /*0500*/  @P0 BRA P1, `(.L_x_6) ;  /* 0x0000000000140947 */ /* 0x000fea0000800000 */
[----:B------:R-:W-:Y:S01]  /*0510*/  IMAD.MOV.U32 R8, RZ, RZ, R28 ;  /* 0x000000ffff087224 */ /* 0x000fe200078e001c */
[----:B------:R-:W-:-:S07]  /*0520*/  MOV R0, 0x540 ;  /* 0x0000054000007802 */ /* 0x000fce0000000f00 */
[----:B-12---:R-:W-:Y:S05]  /*0530*/  CALL.REL.NOINC `($__internal_0_$__cuda_sm20_div_rn_f64_full) ;  /* 0x0000001800b07944 */ /* 0x006fea0003c00000 */
[----:B------:R-:W-:Y:S01]  /*0540*/  IMAD.MOV.U32 R8, RZ, RZ, R26 ;  /* 0x000000ffff087224 */ /* 0x000fe200078e001a */
[----:B------:R-:W-:-:S07]  /*0550*/  MOV R9, R27 ;  /* 0x0000001b00097202 */ /* 0x000fce0000000f00 */
.L_x_6:
[----:B------:R-:W-:Y:S05]  /*0560*/  BSYNC.RECONVERGENT B2 ;  /* 0x0000000000027941 */ /* 0x000fea0003800200 */
.L_x_5:
[----:B------:R-:W1:Y:S01]  /*0570*/  F2I.F64.TRUNC R25, R8 ;  /* 0x0000000800197311 */ /* 0x000e62000030d100 */
[----:B------:R-:W-:Y:S02]  /*0580*/  IMAD.MOV.U32 R34, RZ, RZ, 0x1 ;  /* 0x00000001ff227424 */ /* 0x000fe400078e00ff */
[----:B------:R-:W-:Y:S02]  /*0590*/  IMAD.MOV.U32 R35, RZ, RZ, 0x0 ;  /* 0x00000000ff237424 */ /* 0x000fe400078e00ff */
[----:B-1----:R-:W-:-:S05]  /*05a0*/  IMAD.WIDE R24, R25, 0x8, R18 ;  /* 0x0000000819187825 */ /* 0x002fca00078e0212 */
[----:B------:R0:W-:Y:S04]  /*05b0*/  REDG.E.ADD.64.STRONG.GPU desc[UR6][R24.64], R34 ;  /* 0x000000221800798e */ /* 0x0001e8000c12e506 */
[----:B------:R-:W3:Y:S04]  /*05c0*/  LDG.E.64 R30, desc[UR6][R22.64+0x8] ;  /* 0x00000806161e7981 */ /* 0x000ee8000c1e1b00 */
[----:B------:R-:W3:Y:S04]  /*05d0*/  LDG.E.64 R32, desc[UR6][R14.64+0x20] ;  /* 0x000020060e207981 */ /* 0x000ee8000c1e1b00 */
[----:B------:R-:W4:Y:S04]  /*05e0*/  LDG.E.64 R26, desc[UR6][R22.64] ;  /* 0x00000006161a7981 */ /* 0x000f28000c1e1b00 */
[----:B------:R-:W4:Y:S04]  /*05f0*/  LDG.E.64 R28, desc[UR6][R14.64+0x18] ;  /* 0x000018060e1c7981 */ /* 0x000f28000c1e1b00 */
[----:B------:R-:W5:Y:S04]  /*0600*/  LDG.E.64 R10, desc[UR6][R22.64+0x10] ;  /* 0x00001006160a7981 */ /* 0x000f68000c1e1b00 */
[----:B------:R-:W5:Y:S01]  /*0610*/  LDG.E.64 R12, desc[UR6][R14.64+0x28] ;  /* 0x000028060e0c7981 */ /* 0x000f62000c1e1b00 */
[----:B------:R-:W-:Y:S01]  /*0620*/  BSSY.RECONVERGENT B2, `(.L_x_7) ;  /* 0x000001e000027945 */ /* 0x000fe20003800200 */
[----:B---3--:R-:W-:-:S02]  /*0630*/  DADD R30, R30, -R32 ;  /* 0x000000001e1e7229 */ /* 0x008fc40000000820 */
[----:B----4-:R-:W-:-:S06]  /*0640*/  DADD R26, R26, -R28 ;  /* 0x000000001a1a7229 */ /* 0x010fcc000000081c */
[----:B------:R-:W-:Y:S02]  /*0650*/  DMUL R30, R30, R30 ;  /* 0x0000001e1e1e7228 */ /* 0x000fe40000000000 */
[----:B-----5:R-:W-:-:S06]  /*0660*/  DADD R10, R10, -R12 ;  /* 0x000000000a0a7229 */ /* 0x020fcc000000080c */
[----:B------:R-:W-:Y:S01]  /*0670*/  DFMA R26, R26, R26, R30 ;  /* 0x0000001a1a1a722b */ /* 0x000fe2000000001e */
[----:B------:R-:W-:Y:S01]  /*0680*/  MOV R12, 0x0 ;  /* 0x00000000000c7802 */ /* 0x000fe20000000f00 */
[----:B------:R-:W-:-:S06]  /*0690*/  IMAD.MOV.U32 R13, RZ, RZ, 0x3fd80000 ;  /* 0x3fd80000ff0d7424 */ /* 0x000fcc00078e00ff */
[----:B------:R-:W-:-:S06]  /*06a0*/  DFMA R26, R10, R10, R26 ;  /* 0x0000000a0a1a722b */ /* 0x000fcc000000001a */
[----:B------:R-:W1:Y:S04]  /*06b0*/  MUFU.RSQ64H R9, R27 ;  /* 0x0000001b00097308 */ /* 0x000e680000001c00 */
[----:B------:R-:W-:-:S05]  /*06c0*/  VIADD R8, R27, 0xfcb00000 ;  /* 0xfcb000001b087836 */ /* 0x000fca0000000000 */
[----:B------:R-:W-:Y:S01]  /*06d0*/  ISETP.GE.U32.AND P0, PT, R8, 0x7ca00000, PT ;  /* 0x7ca000000800780c */ /* 0x000fe20003f06070 */
[----:B-1----:R-:W-:-:S08]  /*06e0*/  DMUL R10, R8, R8 ;  /* 0x00000008080a7228 */ /* 0x002fd00000000000 */
[----:B------:R-:W-:-:S08]  /*06f0*/  DFMA R10, R26, -R10, 1 ;  /* 0x3ff000001a0a742b */ /* 0x000fd0000000080a */
[----:B------:R-:W-:Y:S02]  /*0700*/  DFMA R12, R10, R12, 0.5 ;  /* 0x3fe000000a0c742b */ /* 0x000fe4000000000c */
[----:B------:R-:W-:-:S08]  /*0710*/  DMUL R10, R8, R10 ;  /* 0x0000000a080a7228 */ /* 0x000fd00000000000 */
[----:B------:R-:W-:-:S08]  /*0720*/  DFMA R30, R12, R10, R8 ;  /* 0x0000000a0c1e722b */ /* 0x000fd00000000008 */
[----:B------:R-:W-:Y:S02]  /*0730*/  DMUL R10, R26, R30 ;  /* 0x0000001e1a0a7228 */ /* 0x000fe40000000000 */
[----:B------:R-:W-:Y:S02]  /*0740*/  VIADD R13, R31, 0xfff00000 ;  /* 0xfff000001f0d7836 */ /* 0x000fe40000000000 */
[----:B------:R-:W-:-:S04]  /*0750*/  IMAD.MOV.U32 R12, RZ, RZ, R30 ;  /* 0x000000ffff0c7224 */ /* 0x000fc800078e001e */
[----:B0-----:R-:W-:-:S08]  /*0760*/  DFMA R24, R10, -R10, R26 ;  /* 0x8000000a0a18722b */ /* 0x001fd0000000001a */
[----:B------:R-:W-:Y:S01]  /*0770*/  DFMA R28, R24, R12, R10 ;  /* 0x0000000c181c722b */ /* 0x000fe2000000000a */
[----:B------:R-:W-:Y:S10]  /*0780*/  @!P0 BRA `(.L_x_8) ;  /* 0x00000000001c8947 */ /* 0x000ff40003800000 */
[----:B------:R-:W-:Y:S01]  /*0790*/  IMAD.MOV.U32 R12, RZ, RZ, R26 ;  /* 0x000000ffff0c7224 */ /* 0x000fe200078e001a */
[----:B------:R-:W-:Y:S01]  /*07a0*/  MOV R0, R30 ;  /* 0x0000001e00007202 */ /* 0x000fe20000000f00 */
[----:B------:R-:W-:Y:S01]  /*07b0*/  IMAD.MOV.U32 R9, RZ, RZ, R11 ;  /* 0x000000ffff097224 */ /* 0x000fe200078e000b */
[----:B------:R-:W-:Y:S01]  /*07c0*/  MOV R11, R13 ;  /* 0x0000000d000b7202 */ /* 0x000fe20000000f00 */
[----:B------:R-:W-:Y:S01]  /*07d0*/  IMAD.MOV.U32 R7, RZ, RZ, R27 ;  /* 0x000000ffff077224 */ /* 0x000fe200078e001b */
[----:B------:R-:W-:-:S07]  /*07e0*/  MOV R26, 0x800 ;  /* 0x00000800001a7802 */ /* 0x000fce0000000f00 */
[----:B--2---:R-:W-:Y:S05]  /*07f0*/  CALL.REL.NOINC `($__internal_1_$__cuda_sm20_dsqrt_rn_f64_mediumpath_v1) ;  /* 0x0000001c00787944 */ /* 0x004fea0003c00000 */
.L_x_8:
[----:B------:R-:W-:Y:S05]  /*0800*/  BSYNC.RECONVERGENT B2 ;  /* 0x0000000000027941 */ /* 0x000fea0003800200 */
.L_x_7:
        /* <DEDUP_REMOVED lines=17> */
[----:B--2---:R-:W-:Y:S05]  /*0920*/  CALL.REL.NOINC `($__internal_0_$__cuda_sm20_div_rn_f64_full) ;  /* 0x0000001400b47944 */ /* 0x004fea0003c00000 */
[----:B------:R-:W-:Y:S01]  /*0930*/  IMAD.MOV.U32 R8, RZ, RZ, R26 ;  /* 0x000000ffff087224 */ /* 0x000fe200078e001a */
[----:B------:R-:W-:-:S07]  /*0940*/  MOV R9, R27 ;  /* 0x0000001b00097202 */ /* 0x000fce0000000f00 */
.L_x_10:
[----:B------:R-:W-:Y:S05]  /*0950*/  BSYNC.RECONVERGENT B2 ;  /* 0x0000000000027941 */ /* 0x000fea0003800200 */
.L_x_9:
[----:B------:R-:W0:Y:S01]  /*0960*/  F2I.F64.TRUNC R25, R8 ;  /* 0x0000000800197311 */ /* 0x000e22000030d100 */
[----:B------:R-:W-:Y:S02]  /*0970*/  IMAD.MOV.U32 R34, RZ, RZ, 0x1 ;  /* 0x00000001ff227424 */ /* 0x000fe400078e00ff */
[----:B------:R-:W-:Y:S02]  /*0980*/  IMAD.MOV.U32 R35, RZ, RZ, 0x0 ;  /* 0x00000000ff237424 */ /* 0x000fe400078e00ff */
[----:B0-----:R-:W-:-:S05]  /*0990*/  IMAD.WIDE R24, R25, 0x8, R18 ;  /* 0x0000000819187825 */ /* 0x001fca00078e0212 */
        /* <DEDUP_REMOVED lines=37> */
.L_x_12:
[----:B------:R-:W-:Y:S05]  /*0bf0*/  BSYNC.RECONVERGENT B2 ;  /* 0x0000000000027941 */ /* 0x000fea0003800200 */
.L_x_11:
        /* <DEDUP_REMOVED lines=20> */
.L_x_14:
[----:B------:R-:W-:Y:S05]  /*0d40*/  BSYNC.RECONVERGENT B2 ;  /* 0x0000000000027941 */ /* 0x000fea0003800200 */
.L_x_13:
        /* <DEDUP_REMOVED lines=9> */
[----:B------:R1:W5:Y:S04]  /*0de0*/  LDG.E.64 R32, desc[UR6][R14.64+0x58] ;  /* 0x000058060e207981 */ /* 0x000368000c1e1b00 */
[----:B------:R-:W5:Y:S01]  /*0df0*/  LDG.E.64 R30, desc[UR6][R22.64+0x10] ;  /* 0x00001006161e7981 */ /* 0x000f62000c1e1b00 */
[----:B------:R-:W-:Y:S01]  /*0e00*/  BSSY.RECONVERGENT B2, `(.L_x_15) ;  /* 0x000001f000027945 */ /* 0x000fe20003800200 */
[----:B-1----:R-:W-:Y:S01]  /*0e10*/  MOV R14, 0x0 ;  /* 0x00000000000e7802 */ /* 0x002fe20000000f00 */
[----:B------:R-:W-:Y:S01]  /*0e20*/  IMAD.MOV.U32 R15, RZ, RZ, 0x3fd80000 ;  /* 0x3fd80000ff0f7424 */ /* 0x000fe200078e00ff */
[----:B---3--:R-:W-:-:S02]  /*0e30*/  DADD R26, R26, -R28 ;  /* 0x000000001a1a7229 */ /* 0x008fc4000000081c */
[----:B----4-:R-:W-:-:S06]  /*0e40*/  DADD R12, R12, -R24 ;  /* 0x000000000c0c7229 */ /* 0x010fcc0000000818 */
[----:B------:R-:W-:Y:S02]  /*0e50*/  DMUL R26, R26, R26 ;  /* 0x0000001a1a1a7228 */ /* 0x000fe40000000000 */
[----:B-----5:R-:W-:-:S06]  /*0e60*/  DADD R30, R30, -R32 ;  /* 0x000000001e1e7229 */ /* 0x020fcc0000000820 */
[----:B------:R-:W-:-:S08]  /*0e70*/  DFMA R12, R12, R12, R26 ;  /* 0x0000000c0c0c722b */ /* 0x000fd0000000001a */
[----:B------:R-:W-:-:S06]  /*0e80*/  DFMA R12, R30, R30, R12 ;  /* 0x0000001e1e0c722b */ /* 0x000fcc000000000c */
[----:B------:R-:W0:Y:S04]  /*0e90*/  MUFU.RSQ64H R9, R13 ;  /* 0x0000000d00097308 */ /* 0x000e280000001c00 */
[----:B------:R-:W-:-:S05]  /*0ea0*/  VIADD R8, R13, 0xfcb00000 ;  /* 0xfcb000000d087836 */ /* 0x000fca0000000000 */
[----:B------:R-:W-:Y:S01]  /*0eb0*/  ISETP.GE.U32.AND P0, PT, R8, 0x7ca00000, PT ;  /* 0x7ca000000800780c */ /* 0x000fe20003f06070 */
[----:B0-----:R-:W-:-:S08]  /*0ec0*/  DMUL R10, R8, R8 ;  /* 0x00000008080a7228 */ /* 0x001fd00000000000 */
[----:B------:R-:W-:-:S08]  /*0ed0*/  DFMA R10, R12, -R10, 1 ;  /* 0x3ff000000c0a742b */ /* 0x000fd0000000080a */
[----:B------:R-:W-:Y:S02]  /*0ee0*/  DFMA R14, R10, R14, 0.5 ;  /* 0x3fe000000a0e742b */ /* 0x000fe4000000000e */
[----:B------:R-:W-:-:S08]  /*0ef0*/  DMUL R10, R8, R10 ;  /* 0x0000000a080a7228 */ /* 0x000fd00000000000 */
[----:B------:R-:W-:-:S08]  /*0f00*/  DFMA R28, R14, R10, R8 ;  /* 0x0000000a0e1c722b */ /* 0x000fd00000000008 */
[----:B------:R-:W-:Y:S02]  /*0f10*/  DMUL R14, R12, R28 ;  /* 0x0000001c0c0e7228 */ /* 0x000fe40000000000 */
[----:B------:R-:W-:Y:S02]  /*0f20*/  VIADD R11, R29, 0xfff00000 ;  /* 0xfff000001d0b7836 */ /* 0x000fe40000000000 */
[----:B------:R-:W-:-:S04]  /*0f30*/  IMAD.MOV.U32 R10, RZ, RZ, R28 ;  /* 0x000000ffff0a7224 */ /* 0x000fc800078e001c */
[----:B------:R-:W-:-:S08]  /*0f40*/  DFMA R24, R14, -R14, R12 ;  /* 0x8000000e0e18722b */ /* 0x000fd0000000000c */
[----:B------:R-:W-:Y:S01]  /*0f50*/  DFMA R26, R24, R10, R14 ;  /* 0x0000000a181a722b */ /* 0x000fe2000000000e */
[----:B------:R-:W-:Y:S10]  /*0f60*/  @!P0 BRA `(.L_x_16) ;  /* 0x0000000000208947 */ /* 0x000ff40003800000 */
[----:B------:R-:W-:Y:S01]  /*0f70*/  MOV R0, R28 ;  /* 0x0000001c00007202 */ /* 0x000fe20000000f00 */
[----:B------:R-:W-:Y:S01]  /*0f80*/  IMAD.MOV.U32 R7, RZ, RZ, R13 ;  /* 0x000000ffff077224 */ /* 0x000fe200078e000d */
[----:B------:R-:W-:Y:S01]  /*0f90*/  MOV R26, 0xfd0 ;  /* 0x00000fd0001a7802 */ /* 0x000fe20000000f00 */
[----:B------:R-:W-:Y:S02]  /*0fa0*/  IMAD.MOV.U32 R10, RZ, RZ, R14 ;  /* 0x000000ffff0a7224 */ /* 0x000fe400078e000e */
[----:B------:R-:W-:-:S07]  /*0fb0*/  IMAD.MOV.U32 R9, RZ, RZ, R15 ;  /* 0x000000ffff097224 */ /* 0x000fce00078e000f */
[----:B--2---:R-:W-:Y:S05]  /*0fc0*/  CALL.REL.NOINC `($__internal_1_$__cuda_sm20_dsqrt_rn_f64_mediumpath_v1) ;  /* 0x0000001400847944 */ /* 0x004fea0003c00000 */
[----:B------:R-:W-:Y:S01]  /*0fd0*/  MOV R26, R28 ;  /* 0x0000001c001a7202 */ /* 0x000fe20000000f00 */
[----:B------:R-:W-:-:S07]  /*0fe0*/  IMAD.MOV.U32 R27, RZ, RZ, R29 ;  /* 0x000000ffff1b7224 */ /* 0x000fce00078e001d */
.L_x_16:
[----:B------:R-:W-:Y:S05]  /*0ff0*/  BSYNC.RECONVERGENT B2 ;  /* 0x0000000000027941 */ /* 0x000fea0003800200 */
.L_x_15:
        /* <DEDUP_REMOVED lines=16> */
[----:B------:R-:W-:Y:S02]  /*1100*/  MOV R29, R27 ;  /* 0x0000001b001d7202 */ /* 0x000fe40000000f00 */
[----:B------:R-:W-:-:S07]  /*1110*/  MOV R0, 0x1130 ;  /* 0x0000113000007802 */ /* 0x000fce0000000f00 */
[----:B--2---:R-:W-:Y:S05]  /*1120*/  CALL.REL.NOINC `($__internal_0_$__cuda_sm20_div_rn_f64_full) ;  /* 0x0000000c00b47944 */ /* 0x004fea0003c00000 */
[----:B------:R-:W-:Y:S02]  /*1130*/  IMAD.MOV.U32 R8, RZ, RZ, R26 ;  /* 0x000000ffff087224 */ /* 0x000fe400078e001a */
[----:B------:R-:W-:-:S07]  /*1140*/  IMAD.MOV.U32 R9, RZ, RZ, R27 ;  /* 0x000000ffff097224 */ /* 0x000fce00078e001b */
.L_x_18:
[----:B------:R-:W-:Y:S05]  /*1150*/  BSYNC.RECONVERGENT B2 ;  /* 0x0000000000027941 */ /* 0x000fea0003800200 */
.L_x_17:
[----:B------:R-:W0:Y:S01]  /*1160*/  F2I.F64.TRUNC R11, R8 ;  /* 0x00000008000b7311 */ /* 0x000e22000030d100 */
[----:B------:R-:W-:Y:S01]  /*1170*/  VIADD R6, R6, 0x4 ;  /* 0x0000000406067836 */ /* 0x000fe20000000000 */
[----:B------:R-:W-:Y:S01]  /*1180*/  MOV R13, 0x0 ;  /* 0x00000000000d7802 */ /* 0x000fe20000000f00 */
[----:B------:R-:W-:-:S03]  /*1190*/  IMAD.MOV.U32 R12, RZ, RZ, 0x1 ;  /* 0x00000001ff0c7424 */ /* 0x000fc600078e00ff */
[----:B------:R-:W-:Y:S01]  /*11a0*/  ISETP.NE.AND P0, PT, R6, RZ, PT ;  /* 0x000000ff0600720c */ /* 0x000fe20003f05270 */
[----:B------:R-:W-:Y:S02]  /*11b0*/  VIADD R5, R5, 0x4 ;  /* 0x0000000405057836 */ /* 0x000fe40000000000 */
[----:B0-----:R-:W-:-:S05]  /*11c0*/  IMAD.WIDE R10, R11, 0x8, R18 ;  /* 0x000000080b0a7825 */ /* 0x001fca00078e0212 */
[----:B------:R4:W-:Y:S01]  /*11d0*/  REDG.E.ADD.64.STRONG.GPU desc[UR6][R10.64], R12 ;  /* 0x0000000c0a00798e */ /* 0x0009e2000c12e506 */
[----:B------:R-:W-:-:S04]  /*11e0*/  VIADD R2, R2, 0x4 ;  /* 0x0000000402027836 */ /* 0x000fc80000000000 */
[----:B------:R-:W-:Y:S05]  /*11f0*/  @P0 BRA `(.L_x_19) ;  /* 0xffffffec00f00947 */ /* 0x000fea000383ffff */
[----:B------:R-:W-:Y:S05]  /*1200*/  BSYNC B0 ;  /* 0x0000000000007941 */ /* 0x000fea0003800000 */
.L_x_2:
[----:B------:R-:W-:-:S07]  /*1210*/  IADD3 R5, PT, PT, R2, 0x1, RZ ;  /* 0x0000000102057810 */ /* 0x000fce0007ffe0ff */
.L_x_1:
[----:B------:R-:W-:Y:S05]  /*1220*/  BSYNC B1 ;  /* 0x0000000000017941 */ /* 0x000fea0003800000 */
.L_x_0:
[----:B------:R-:W-:-:S13]  /*1230*/  LOP3.LUT P0, R0, R4, 0x3, RZ, 0xc0, !PT ;  /* 0x0000000304007812 */ /* 0x000fda000780c0ff */
[----:B------:R-:W-:Y:S05]  /*1240*/  @!P0 EXIT ;  /* 0x000000000000894d */ /* 0x000fea0003800000 */
[----:B------:R-:W-:Y:S01]  /*1250*/  ISETP.NE.AND P0, PT, R0, 0x1, PT ;  /* 0x000000010000780c */ /* 0x000fe20003f05270 */
[----:B------:R-:W-:-:S12]  /*1260*/  BSSY.RECONVERGENT B0, `(.L_x_20) ;  /* 0x000008e000007945 */ /* 0x000fd80003800200 */
[----:B------:R-:W-:Y:S05]  /*1270*/  @!P0 BRA `(.L_x_21) ;  /* 0x0000000800308947 */ /* 0x000fea0003800000 */
[----:B------:R-:W0:Y:S01]  /*1280*/  LDC.64 R14, c[0x0][0x388] ;  /* 0x0000e200ff0e7b82 */ /* 0x000e220000000a00 */
[----:B----4-:R-:W3:Y:S04]  /*1290*/  LDG.E.64 R10, desc[UR6][R22.64+0x8] ;  /* 0x00000806160a7981 */ /* 0x010ee8000c1e1b00 */
[----:B------:R-:W4:Y:S04]  /*12a0*/  LDG.E.64 R6, desc[UR6][R22.64] ;  /* 0x0000000616067981 */ /* 0x000f28000c1e1b00 */
[----:B------:R-:W5:Y:S01]  /*12b0*/  LDG.E.64 R16, desc[UR6][R22.64+0x10] ;  /* 0x0000100616107981 */ /* 0x000f62000c1e1b00 */
[----:B0-----:R-:W-:-:S05]  /*12c0*/  IMAD.WIDE R14, R5, 0x18, R14 ;  /* 0x00000018050e7825 */ /* 0x001fca00078e020e */
[----:B------:R-:W3:Y:S04]  /*12d0*/  LDG.E.64 R12, desc[UR6][R14.64+0x8] ;  /* 0x000008060e0c7981 */ /* 0x000ee8000c1e1b00 */
[----:B------:R-:W4:Y:S04]  /*12e0*/  LDG.E.64 R8, desc[UR6][R14.64] ;  /* 0x000000060e087981 */ /* 0x000f28000c1e1b00 */
[----:B------:R-:W5:Y:S01]  /*12f0*/  LDG.E.64 R18, desc[UR6][R14.64+0x10] ;  /* 0x000010060e127981 */ /* 0x000f62000c1e1b00 */
[----:B------:R-:W-:Y:S01]  /*1300*/  BSSY.RECONVERGENT B1, `(.L_x_22) ;  /* 0x000001f000017945 */ /* 0x000fe20003800200 */
[----:B---3--:R-:W-:-:S02]  /*1310*/  DADD R10, R10, -R12 ;  /* 0x000000000a0a7229 */ /* 0x008fc4000000080c */
[----:B----4-:R-:W-:-:S06]  /*1320*/  DADD R6, R6, -R8 ;  /* 0x0000000006067229 */ /* 0x010fcc0000000808 */
[----:B------:R-:W-:Y:S02]  /*1330*/  DMUL R10, R10, R10 ;  /* 0x0000000a0a0a7228 */ /* 0x000fe40000000000 */
[----:B-----5:R-:W-:-:S06]  /*1340*/  DADD R16, R16, -R18 ;  /* 0x0000000010107229 */ /* 0x020fcc0000000812 */
[----:B------:R-:W-:-:S08]  /*1350*/  DFMA R6, R6, R6, R10 ;  /* 0x000000060606722b */ /* 0x000fd0000000000a */
[----:B------:R-:W-:-:S06]  /*1360*/  DFMA R6, R16, R16, R6 ;  /* 0x000000101006722b */ /* 0x000fcc0000000006 */
[----:B------:R-:W0:Y:S04]  /*1370*/  MUFU.RSQ64H R9, R7 ;  /* 0x0000000700097308 */ /* 0x000e280000001c00 */
[----:B------:R-:W-:Y:S02]  /*1380*/  VIADD R8, R7, 0xfcb00000 ;  /* 0xfcb0000007087836 */ /* 0x000fe40000000000 */
[----:B------:R-:W-:-:S04]  /*1390*/  IMAD.MOV.U32 R12, RZ, RZ, 0x0 ;  /* 0x00000000ff0c7424 */ /* 0x000fc800078e00ff */
[----:B0-----:R-:W-:Y:S01]  /*13a0*/  DMUL R10, R8, R8 ;  /* 0x00000008080a7228 */ /* 0x001fe20000000000 */
[----:B------:R-:W-:-:S07]  /*13b0*/  IMAD.MOV.U32 R13, RZ, RZ, 0x3fd80000 ;  /* 0x3fd80000ff0d7424 */ /* 0x000fce00078e00ff */
[----:B------:R-:W-:-:S08]  /*13c0*/  DFMA R10, R6, -R10, 1 ;  /* 0x3ff00000060a742b */ /* 0x000fd0000000080a */
[----:B------:R-:W-:Y:S02]  /*13d0*/  DFMA R12, R10, R12, 0.5 ;  /* 0x3fe000000a0c742b */ /* 0x000fe4000000000c */
[----:B------:R-:W-:-:S08]  /*13e0*/  DMUL R10, R8, R10 ;  /* 0x0000000a080a7228 */ /* 0x000fd00000000000 */
[----:B------:R-:W-:Y:S01]  /*13f0*/  DFMA R16, R12, R10, R8 ;  /* 0x0000000a0c10722b */ /* 0x000fe20000000008 */
[----:B------:R-:W-:-:S07]  /*1400*/  ISETP.GE.U32.AND P0, PT, R8, 0x7ca00000, PT ;  /* 0x7ca000000800780c */ /* 0x000fce0003f06070 */
[----:B------:R-:W-:Y:S02]  /*1410*/  DMUL R18, R6, R16 ;  /* 0x0000001006127228 */ /* 0x000fe40000000000 */
[----:B------:R-:W-:Y:S01]  /*1420*/  IADD3 R11, PT, PT, R17, -0x100000, RZ ;  /* 0xfff00000110b7810 */ /* 0x000fe20007ffe0ff */
[----:B------:R-:W-:-:S05]  /*1430*/  IMAD.MOV.U32 R10, RZ, RZ, R16 ;  /* 0x000000ffff0a7224 */ /* 0x000fca00078e0010 */
        /* <DEDUP_REMOVED lines=8> */
[----:B--2---:R-:W-:Y:S05]  /*14c0*/  CALL.REL.NOINC `($__internal_1_$__cuda_sm20_dsqrt_rn_f64_mediumpath_v1) ;  /* 0x0000001000447944 */ /* 0x004fea0003c00000 */
[----:B------:R-:W-:Y:S01]  /*14d0*/  MOV R12, R28 ;  /* 0x0000001c000c7202 */ /* 0x000fe20000000f00 */
[----:B------:R-:W-:-:S07]  /*14e0*/  IMAD.MOV.U32 R13, RZ, RZ, R29 ;  /* 0x000000ffff0d7224 */ /* 0x000fce00078e001d */
.L_x_23:
[----:B------:R-:W-:Y:S05]  /*14f0*/  BSYNC.RECONVERGENT B1 ;  /* 0x0000000000017941 */ /* 0x000fea0003800200 */
.L_x_22:
[----:B------:R-:W0:Y:S01]  /*1500*/  LDCU UR4, c[0x0][0x394] ;  /* 0x00007280ff0477ac */ /* 0x000e220008000800 */
[----:B------:R-:W1:Y:S01]  /*1510*/  LDC.64 R8, c[0x0][0x390] ;  /* 0x0000e400ff087b82 */ /* 0x000e620000000a00 */
[----:B------:R-:W-:Y:S01]  /*1520*/  IMAD.MOV.U32 R6, RZ, RZ, 0x1 ;  /* 0x00000001ff067424 */ /* 0x000fe200078e00ff */
[----:B------:R-:W-:Y:S01]  /*1530*/  FSETP.GEU.AND P1, PT, |R13|, 6.5827683646048100446e-37, PT ;  /* 0x036000000d00780b */ /* 0x000fe20003f2e200 */
[----:B------:R-:W-:Y:S01]  /*1540*/  BSSY.RECONVERGENT B1, `(.L_x_24) ;  /* 0x0000013000017945 */ /* 0x000fe20003800200 */
[----:B0-----:R-:W1:Y:S03]  /*1550*/  MUFU.RCP64H R7, UR4 ;  /* 0x0000000400077d08 */ /* 0x001e660008001800 */
[----:B-1----:R-:W-:-:S08]  /*1560*/  DFMA R10, R6, -R8, 1 ;  /* 0x3ff00000060a742b */ /* 0x002fd00000000808 */
        /* <DEDUP_REMOVED lines=10> */
[----:B------:R-:W-:Y:S01]  /*1610*/  MOV R8, R12 ;  /* 0x0000000c00087202 */ /* 0x000fe20000000f00 */
[----:B------:R-:W-:Y:S01]  /*1620*/  IMAD.MOV.U32 R29, RZ, RZ, R13 ;  /* 0x000000ffff1d7224 */ /* 0x000fe200078e000d */
[----:B------:R-:W-:-:S07]  /*1630*/  MOV R0, 0x1650 ;  /* 0x0000165000007802 */ /* 0x000fce0000000f00 */
[----:B--2---:R-:W-:Y:S05]  /*1640*/  CALL.REL.NOINC `($__internal_0_$__cuda_sm20_div_rn_f64_full) ;  /* 0x00000008006c7944 */ /* 0x004fea0003c00000 */
[----:B------:R-:W-:Y:S01]  /*1650*/  IMAD.MOV.U32 R6, RZ, RZ, R26 ;  /* 0x000000ffff067224 */ /* 0x000fe200078e001a */
[----:B------:R-:W-:-:S07]  /*1660*/  MOV R7, R27 ;  /* 0x0000001b00077202 */ /* 0x000fce0000000f00 */
.L_x_25:
[----:B------:R-:W-:Y:S05]  /*1670*/  BSYNC.RECONVERGENT B1 ;  /* 0x0000000000017941 */ /* 0x000fea0003800200 */
.L_x_24:
[----:B------:R-:W0:Y:S01]  /*1680*/  LDC.64 R8, c[0x0][0x380] ;  /* 0x0000e000ff087b82 */ /* 0x000e220000000a00 */
        /* <DEDUP_REMOVED lines=20> */
[----:B0-----:R-:W0:Y:S04]  /*17d0*/  MUFU.RSQ64H R9, R17 ;  /* 0x0000001100097308 */ /* 0x001e280000001c00 */
[----:B------:R-:W-:-:S04]  /*17e0*/  IADD3 R8, PT, PT, R17, -0x3500000, RZ ;  /* 0xfcb0000011087810 */ /* 0x000fc80007ffe0ff */
[----:B------:R-:W-:Y:S02]  /*17f0*/  ISETP.GE.U32.AND P0, PT, R8, 0x7ca00000, PT ;  /* 0x7ca000000800780c */ /* 0x000fe40003f06070 */
[----:B0-----:R-:W-:-:S08]  /*1800*/  DMUL R6, R8, R8 ;  /* 0x0000000808067228 */ /* 0x001fd00000000000 */
[----:B------:R-:W-:-:S08]  /*1810*/  DFMA R6, R16, -R6, 1 ;  /* 0x3ff000001006742b */ /* 0x000fd00000000806 */
[----:B------:R-:W-:Y:S02]  /*1820*/  DFMA R10, R6, R10, 0.5 ;  /* 0x3fe00000060a742b */ /* 0x000fe4000000000a */
[----:B------:R-:W-:-:S08]  /*1830*/  DMUL R6, R8, R6 ;  /* 0x0000000608067228 */ /* 0x000fd00000000000 */
[----:B------:R-:W-:-:S08]  /*1840*/  DFMA R6, R10, R6, R8 ;  /* 0x000000060a06722b */ /* 0x000fd00000000008 */
        /* <DEDUP_REMOVED lines=13> */
[----:B------:R-:W-:Y:S02]  /*1920*/  IMAD.MOV.U32 R12, RZ, RZ, R28 ;  /* 0x000000ffff0c7224 */ /* 0x000fe400078e001c */
[----:B------:R-:W-:-:S07]  /*1930*/  IMAD.MOV.U32 R13, RZ, RZ, R29 ;  /* 0x000000ffff0d7224 */ /* 0x000fce00078e001d */
.L_x_27:
[----:B------:R-:W-:Y:S05]  /*1940*/  BSYNC.RECONVERGENT B1 ;  /* 0x0000000000017941 */ /* 0x000fea0003800200 */
.L_x_26:
[----:B------:R-:W0:Y:S01]  /*1950*/  LDCU UR4, c[0x0][0x394] ;  /* 0x00007280ff0477ac */ /* 0x000e220008000800 */
[----:B------:R-:W1:Y:S01]  /*1960*/  LDC.64 R8, c[0x0][0x390] ;  /* 0x0000e400ff087b82 */ /* 0x000e620000000a00 */
[----:B------:R-:W-:Y:S01]  /*1970*/  MOV R6, 0x1 ;  /* 0x0000000100067802 */ /* 0x000fe20000000f00 */
[----:B------:R-:W-:Y:S01]  /*1980*/  BSSY.RECONVERGENT B1, `(.L_x_28) ;  /* 0x0000014000017945 */ /* 0x000fe20003800200 */
[----:B------:R-:W-:Y:S01]  /*1990*/  FSETP.GEU.AND P1, PT, |R13|, 6.5827683646048100446e-37, PT ;  /* 0x036000000d00780b */ /* 0x000fe20003f2e200 */
        /* <DEDUP_REMOVED lines=13> */
[----:B------:R-:W-:Y:S01]  /*1a70*/  MOV R0, 0x1aa0 ;  /* 0x00001aa000007802 */ /* 0x000fe20000000f00 */
[----:B------:R-:W-:-:S07]  /*1a80*/  IMAD.MOV.U32 R29, RZ, RZ, R13 ;  /* 0x000000ffff1d7224 */ /* 0x000fce00078e000d */
[----:B--2---:R-:W-:Y:S05]  /*1a90*/  CALL.REL.NOINC `($__internal_0_$__cuda_sm20_div_rn_f64_full) ;  /* 0x0000000400587944 */ /* 0x004fea0003c00000 */
[----:B------:R-:W-:Y:S01]  /*1aa0*/  MOV R6, R26 ;  /* 0x0000001a00067202 */ /* 0x000fe20000000f00 */
[----:B------:R-:W-:-:S07]  /*1ab0*/  IMAD.MOV.U32 R7, RZ, RZ, R27 ;  /* 0x000000ffff077224 */ /* 0x000fce00078e001b */
.L_x_29:
[----:B------:R-:W-:Y:S05]  /*1ac0*/  BSYNC.RECONVERGENT B1 ;  /* 0x0000000000017941 */ /* 0x000fea0003800200 */
.L_x_28:
[----:B------:R-:W0:Y:S01]  /*1ad0*/  LDC.64 R8, c[0x0][0x380] ;  /* 0x0000e000ff087b82 */ /* 0x000e220000000a00 */
[----:B------:R-:W0:Y:S01]  /*1ae0*/  F2I.F64.TRUNC R7, R6 ;  /* 0x0000000600077311 */ /* 0x000e22000030d100 */
[----:B------:R-:W-:Y:S02]  /*1af0*/  HFMA2 R11, -RZ, RZ, 0, 0 ;  /* 0x00000000ff0b7431 */ /* 0x000fe400000001ff */
[----:B------:R-:W-:Y:S02]  /*1b00*/  IMAD.MOV.U32 R10, RZ, RZ, 0x1 ;  /* 0x00000001ff0a7424 */ /* 0x000fe400078e00ff */
[----:B0-----:R-:W-:-:S05]  /*1b10*/  IMAD.WIDE R8, R7, 0x8, R8 ;  /* 0x0000000807087825 */ /* 0x001fca00078e0208 */
[----:B------:R0:W-:Y:S01]  /*1b20*/  REDG.E.ADD.64.STRONG.GPU desc[UR6][R8.64], R10 ;  /* 0x0000000a0800798e */ /* 0x0001e2000c12e506 */
[----:B------:R-:W-:-:S07]  /*1b30*/  VIADD R5, R5, 0x2 ;  /* 0x0000000205057836 */ /* 0x000fce0000000000 */
.L_x_21:
[----:B------:R-:W-:Y:S05]  /*1b40*/  BSYNC.RECONVERGENT B0 ;  /* 0x0000000000007941 */ /* 0x000fea0003800200 */
.L_x_20:
[----:B------:R-:W-:-:S04]  /*1b50*/  LOP3.LUT R4, R4, 0x1, RZ, 0xc0, !PT ;  /* 0x0000000104047812 */ /* 0x000fc800078ec0ff */
[----:B------:R-:W-:-:S13]  /*1b60*/  ISETP.NE.U32.AND P0, PT, R4, 0x1, PT ;  /* 0x000000010400780c */ /* 0x000fda0003f05070 */
[----:B------:R-:W-:Y:S05]  /*1b70*/  @P0 EXIT ;  /* 0x000000000000094d */ /* 0x000fea0003800000 */
[----:B------:R-:W1:Y:S01]  /*1b80*/  LDC.64 R6, c[0x0][0x388] ;  /* 0x0000e200ff067b82 */ /* 0x000e620000000a00 */
[----:B0---4-:R-:W3:Y:S04]  /*1b90*/  LDG.E.64 R10, desc[UR6][R22.64+0x8] ;  /* 0x00000806160a7981 */ /* 0x011ee8000c1e1b00 */
[----:B------:R-:W4:Y:S01]  /*1ba0*/  LDG.E.64 R14, desc[UR6][R22.64+0x10] ;  /* 0x00001006160e7981 */ /* 0x000f22000c1e1b00 */
[----:B-1----:R-:W-:-:S03]  /*1bb0*/  IMAD.WIDE R6, R5, 0x18, R6 ;  /* 0x0000001805067825 */ /* 0x002fc600078e0206 */
[----:B------:R-:W5:Y:S04]  /*1bc0*/  LDG.E.64 R4, desc[UR6][R22.64] ;  /* 0x0000000616047981 */ /* 0x000f68000c1e1b00 */
[----:B------:R-:W3:Y:S04]  /*1bd0*/  LDG.E.64 R12, desc[UR6][R6.64+0x8] ;  /* 0x00000806060c7981 */ /* 0x000ee8000c1e1b00 */
[----:B------:R-:W5:Y:S04]  /*1be0*/  LDG.E.64 R8, desc[UR6][R6.64] ;  /* 0x0000000606087981 */ /* 0x000f68000c1e1b00 */
[----:B------:R0:W4:Y:S02]  /*1bf0*/  LDG.E.64 R16, desc[UR6][R6.64+0x10] ;  /* 0x0000100606107981 */ /* 0x000124000c1e1b00 */
[----:B0-----:R-:W-:Y:S01]  /*1c00*/  MOV R6, 0x0 ;  /* 0x0000000000067802 */ /* 0x001fe20000000f00 */
[----:B------:R-:W-:Y:S01]  /*1c10*/  IMAD.MOV.U32 R7, RZ, RZ, 0x3fd80000 ;  /* 0x3fd80000ff077424 */ /* 0x000fe200078e00ff */
[----:B------:R-:W-:Y:S01]  /*1c20*/  BSSY.RECONVERGENT B0, `(.L_x_30) ;  /* 0x000001e000007945 */ /* 0x000fe20003800200 */
[----:B---3--:R-:W-:-:S02]  /*1c30*/  DADD R10, R10, -R12 ;  /* 0x000000000a0a7229 */ /* 0x008fc4000000080c */
[----:B-----5:R-:W-:-:S06]  /*1c40*/  DADD R4, R4, -R8 ;  /* 0x0000000004047229 */ /* 0x020fcc0000000808 */
[----:B------:R-:W-:Y:S02]  /*1c50*/  DMUL R10, R10, R10 ;  /* 0x0000000a0a0a7228 */ /* 0x000fe40000000000 */
[----:B----4-:R-:W-:-:S06]  /*1c60*/  DADD R14, R14, -R16 ;  /* 0x000000000e0e7229 */ /* 0x010fcc0000000810 */
[----:B------:R-:W-:-:S08]  /*1c70*/  DFMA R10, R4, R4, R10 ;  /* 0x00000004040a722b */ /* 0x000fd0000000000a */
[----:B------:R-:W-:-:S06]  /*1c80*/  DFMA R12, R14, R14, R10 ;  /* 0x0000000e0e0c722b */ /* 0x000fcc000000000a */
[----:B------:R-:W0:Y:S04]  /*1c90*/  MUFU.RSQ64H R9, R13 ;  /* 0x0000000d00097308 */ /* 0x000e280000001c00 */
[----:B------:R-:W-:-:S06]  /*1ca0*/  VIADD R8, R13, 0xfcb00000 ;  /* 0xfcb000000d087836 */ /* 0x000fcc0000000000 */
[----:B0-----:R-:W-:-:S08]  /*1cb0*/  DMUL R4, R8, R8 ;  /* 0x0000000808047228 */ /* 0x001fd00000000000 */
[----:B------:R-:W-:-:S08]  /*1cc0*/  DFMA R4, R12, -R4, 1 ;  /* 0x3ff000000c04742b */ /* 0x000fd00000000804 */
[----:B------:R-:W-:Y:S02]  /*1cd0*/  DFMA R6, R4, R6, 0.5 ;  /* 0x3fe000000406742b */ /* 0x000fe40000000006 */
[----:B------:R-:W-:-:S08]  /*1ce0*/  DMUL R4, R8, R4 ;  /* 0x0000000408047228 */ /* 0x000fd00000000000 */
[----:B------:R-:W-:Y:S01]  /*1cf0*/  DFMA R10, R6, R4, R8 ;  /* 0x00000004060a722b */ /* 0x000fe20000000008 */
[----:B------:R-:W-:-:S07]  /*1d00*/  ISETP.GE.U32.AND P0, PT, R8, 0x7ca00000, PT ;  /* 0x7ca000000800780c */ /* 0x000fce0003f06070 */
        /* <DEDUP_REMOVED lines=15> */
.L_x_31:
[----:B------:R-:W-:Y:S05]  /*1e00*/  BSYNC.RECONVERGENT B0 ;  /* 0x0000000000007941 */ /* 0x000fea0003800200 */
.L_x_30:
        /* <DEDUP_REMOVED lines=23> */
.L_x_33:
[----:B------:R-:W-:Y:S05]  /*1f80*/  BSYNC.RECONVERGENT B0 ;  /* 0x0000000000007941 */ /* 0x000fea0003800200 */
.L_x_32:
[----:B--2---:R-:W0:Y:S01]  /*1f90*/  LDC.64 R2, c[0x0][0x380] ;  /* 0x0000e000ff027b82 */ /* 0x004e220000000a00 */
[----:B------:R-:W0:Y:S01]  /*1fa0*/  F2I.F64.TRUNC R5, R4 ;  /* 0x0000000400057311 */ /* 0x000e22000030d100 */
[----:B------:R-:W-:Y:S02]  /*1fb0*/  IMAD.MOV.U32 R6, RZ, RZ, 0x1 ;  /* 0x00000001ff067424 */ /* 0x000fe400078e00ff */
[----:B------:R-:W-:Y:S02]  /*1fc0*/  IMAD.MOV.U32 R7, RZ, RZ, 0x0 ;  /* 0x00000000ff077424 */ /* 0x000fe400078e00ff */
[----:B0-----:R-:W-:-:S05]  /*1fd0*/  IMAD.WIDE R2, R5, 0x8, R2 ;  /* 0x0000000805027825 */ /* 0x001fca00078e0202 */
[----:B------:R-:W-:Y:S01]  /*1fe0*/  REDG.E.ADD.64.STRONG.GPU desc[UR6][R2.64], R6 ;  /* 0x000000060200798e */ /* 0x000fe2000c12e506 */
[----:B------:R-:W-:Y:S05]  /*1ff0*/  EXIT ;  /* 0x000000000000794d */ /* 0x000fea0003800000 */
        .weak           $__internal_0_$__cuda_sm20_div_rn_f64_full
        .type           $__internal_0_$__cuda_sm20_div_rn_f64_full,@function
        .size           $__internal_0_$__cuda_sm20_div_rn_f64_full,($__internal_1_$__cuda_sm20_dsqrt_rn_f64_mediumpath_v1 - $__internal_0_$__cuda_sm20_div_rn_f64_full)
$__internal_0_$__cuda_sm20_div_rn_f64_full:
[C---:B------:R-:W-:Y:S01]  /*2000*/  FSETP.GEU.AND P0, PT, |R3|.reuse, 1.469367938527859385e-39, PT ;  /* 0x001000000300780b */ /* 0x040fe20003f0e200 */
[----:B------:R-:W-:Y:S01]  /*2010*/  IMAD.U32 R10, RZ, RZ, UR5 ;  /* 0x00000005ff0a7e24 */ /* 0x000fe2000f8e00ff */
[----:B------:R-:W-:Y:S01]  /*2020*/  LOP3.LUT R7, R3, 0x800fffff, RZ, 0xc0, !PT ;  /* 0x800fffff03077812 */ /* 0x000fe200078ec0ff */
[----:B------:R-:W-:Y:S01]  /*2030*/  IMAD.MOV.U32 R11, RZ, RZ, R3 ;  /* 0x000000ffff0b7224 */ /* 0x000fe200078e0003 */
[----:B------:R-:W-:Y:S01]  /*2040*/  MOV R12, UR5 ;  /* 0x00000005000c7c02 */ /* 0x000fe20008000f00 */
[----:B------:R-:W-:Y:S01]  /*2050*/  IMAD.MOV.U32 R24, RZ, RZ, 0x1 ;  /* 0x00000001ff187424 */ /* 0x000fe200078e00ff */
[----:B------:R-:W-:Y:S01]  /*2060*/  LOP3.LUT R13, R7, 0x3ff00000, RZ, 0xfc, !PT ;  /* 0x3ff00000070d7812 */ /* 0x000fe200078efcff */
[----:B------:R-:W-:Y:S01]  /*2070*/  IMAD.MOV.U32 R32, RZ, RZ, 0x1ca00000 ;  /* 0x1ca00000ff207424 */ /* 0x000fe200078e00ff */
[----:B------:R-:W-:Y:S01]  /*2080*/  MOV R9, R29 ;  /* 0x0000001d00097202 */ /* 0x000fe20000000f00 */
[----:B------:R-:W-:Y:S01]  /*2090*/  BSSY.RECONVERGENT B3, `(.L_x_34) ;  /* 0x0000051000037945 */ /* 0x000fe20003800200 */
[----:B------:R-:W-:-:S02]  /*20a0*/  LOP3.LUT R34, R3, 0x7ff00000, RZ, 0xc0, !PT ;  /* 0x7ff0000003227812 */ /* 0x000fc400078ec0ff */
[C---:B------:R-:W-:Y:S01]  /*20b0*/  FSETP.GEU.AND P2, PT, |R9|.reuse, 1.469367938527859385e-39, PT ;  /* 0x001000000900780b */ /* 0x040fe20003f4e200 */
[----:B------:R-:W-:Y:S01]  /*20c0*/  @!P0 DMUL R12, R10, 8.98846567431157953865e+307 ;  /* 0x7fe000000a0c8828 */ /* 0x000fe20000000000 */
[----:B------:R-:W-:-:S04]  /*20d0*/  LOP3.LUT R7, R9, 0x7ff00000, RZ, 0xc0, !PT ;  /* 0x7ff0000009077812 */ /* 0x000fc800078ec0ff */
[----:B------:R-:W-:Y:S01]  /*20e0*/  ISETP.GE.U32.AND P1, PT, R7, R34, PT ;  /* 0x000000220700720c */ /* 0x000fe20003f26070 */
[----:B------:R-:W0:Y:S04]  /*20f0*/  MUFU.RCP64H R25, R13 ;  /* 0x0000000d00197308 */ /* 0x000e280000001800 */
[----:B------:R-:W-:Y:S02]  /*2100*/  @!P0 LOP3.LUT R34, R13, 0x7ff00000, RZ, 0xc0, !PT ;  /* 0x7ff000000d228812 */ /* 0x000fe400078ec0ff */
[----:B------:R-:W-:-:S04]  /*2110*/  @!P2 LOP3.LUT R28, R11, 0x7ff00000, RZ, 0xc0, !PT ;  /* 0x7ff000000b1ca812 */ /* 0x000fc800078ec0ff */
[----:B------:R-:W-:-:S04]  /*2120*/  @!P2 ISETP.GE.U32.AND P3, PT, R7, R28, PT ;  /* 0x0000001c0700a20c */ /* 0x000fc80003f66070 */
[----:B------:R-:W-:Y:S01]  /*2130*/  @!P2 SEL R29, R32, 0x63400000, !P3 ;  /* 0x63400000201da807 */ /* 0x000fe20005800000 */
[----:B0-----:R-:W-:-:S03]  /*2140*/  DFMA R26, R24, -R12, 1 ;  /* 0x3ff00000181a742b */ /* 0x001fc6000000080c */
[----:B------:R-:W-:-:S04]  /*2150*/  @!P2 LOP3.LUT R30, R29, 0x80000000, R9, 0xf8, !PT ;  /* 0x800000001d1ea812 */ /* 0x000fc800078ef809 */
[----:B------:R-:W-:Y:S01]  /*2160*/  @!P2 LOP3.LUT R31, R30, 0x100000, RZ, 0xfc, !PT ;  /* 0x001000001e1fa812 */ /* 0x000fe200078efcff */
[----:B------:R-:W-:Y:S01]  /*2170*/  @!P2 IMAD.MOV.U32 R30, RZ, RZ, RZ ;  /* 0x000000ffff1ea224 */ /* 0x000fe200078e00ff */
[----:B------:R-:W-:-:S08]  /*2180*/  DFMA R26, R26, R26, R26 ;  /* 0x0000001a1a1a722b */ /* 0x000fd0000000001a */
[----:B------:R-:W-:Y:S01]  /*2190*/  DFMA R26, R24, R26, R24 ;  /* 0x0000001a181a722b */ /* 0x000fe20000000018 */
[----:B------:R-:W-:Y:S02]  /*21a0*/  SEL R25, R32, 0x63400000, !P1 ;  /* 0x6340000020197807 */ /* 0x000fe40004800000 */
[----:B------:R-:W-:Y:S02]  /*21b0*/  MOV R24, R8 ;  /* 0x0000000800187202 */ /* 0x000fe40000000f00 */
[----:B------:R-:W-:-:S03]  /*21c0*/  LOP3.LUT R25, R25, 0x800fffff, R9, 0xf8, !PT ;  /* 0x800fffff19197812 */ /* 0x000fc600078ef809 */
[----:B------:R-:W-:-:S03]  /*21d0*/  DFMA R28, R26, -R12, 1 ;  /* 0x3ff000001a1c742b */ /* 0x000fc6000000080c */
[----:B------:R-:W-:-:S05]  /*21e0*/  @!P2 DFMA R24, R24, 2, -R30 ;  /* 0x400000001818a82b */ /* 0x000fca000000081e */
[----:B------:R-:W-:-:S08]  /*21f0*/  DFMA R26, R26, R28, R26 ;  /* 0x0000001c1a1a722b */ /* 0x000fd0000000001a */
[----:B------:R-:W-:-:S08]  /*2200*/  DMUL R28, R26, R24 ;  /* 0x000000181a1c7228 */ /* 0x000fd00000000000 */
[----:B------:R-:W-:-:S08]  /*2210*/  DFMA R30, R28, -R12, R24 ;  /* 0x8000000c1c1e722b */ /* 0x000fd00000000018 */
[----:B------:R-:W-:Y:S01]  /*2220*/  DFMA R30, R26, R30, R28 ;  /* 0x0000001e1a1e722b */ /* 0x000fe2000000001c */
[----:B------:R-:W-:Y:S01]  /*2230*/  IMAD.MOV.U32 R29, RZ, RZ, R7 ;  /* 0x000000ffff1d7224 */ /* 0x000fe200078e0007 */
[----:B------:R-:W-:Y:S01]  /*2240*/  @!P2 LOP3.LUT R29, R25, 0x7ff00000, RZ, 0xc0, !PT ;  /* 0x7ff00000191da812 */ /* 0x000fe200078ec0ff */
[----:B------:R-:W-:-:S03]  /*2250*/  VIADD R27, R34, 0xffffffff ;  /* 0xffffffff221b7836 */ /* 0x000fc60000000000 */
[----:B------:R-:W-:-:S04]  /*2260*/  IADD3 R26, PT, PT, R29, -0x1, RZ ;  /* 0xffffffff1d1a7810 */ /* 0x000fc80007ffe0ff */
[----:B------:R-:W-:-:S04]  /*2270*/  ISETP.GT.U32.AND P0, PT, R26, 0x7feffffe, PT ;  /* 0x7feffffe1a00780c */ /* 0x000fc80003f04070 */
[----:B------:R-:W-:-:S13]  /*2280*/  ISETP.GT.U32.OR P0, PT, R27, 0x7feffffe, P0 ;  /* 0x7feffffe1b00780c */ /* 0x000fda0000704470 */
[----:B------:R-:W-:Y:S05]  /*2290*/  @P0 BRA `(.L_x_35) ;  /* 0x00000000006c0947 */ /* 0x000fea0003800000 */
[----:B------:R-:W-:-:S04]  /*22a0*/  LOP3.LUT R26, R11, 0x7ff00000, RZ, 0xc0, !PT ;  /* 0x7ff000000b1a7812 */ /* 0x000fc800078ec0ff */
[CC--:B------:R-:W-:Y:S02]  /*22b0*/  VIADDMNMX R8, R7.reuse, -R26.reuse, 0xb9600000, !PT ;  /* 0xb960000007087446 */ /* 0x0c0fe4000780091a */
[----:B------:R-:W-:Y:S02]  /*22c0*/  ISETP.GE.U32.AND P0, PT, R7, R26, PT ;  /* 0x0000001a0700720c */ /* 0x000fe40003f06070 */
[----:B------:R-:W-:Y:S01]  /*22d0*/  VIMNMX R7, PT, PT, R8, 0x46a00000, PT ;  /* 0x46a0000008077848 */ /* 0x000fe20003fe0100 */
[----:B------:R-:W-:Y:S01]  /*22e0*/  IMAD.MOV.U32 R8, RZ, RZ, RZ ;  /* 0x000000ffff087224 */ /* 0x000fe200078e00ff */
[----:B------:R-:W-:-:S05]  /*22f0*/  SEL R32, R32, 0x63400000, !P0 ;  /* 0x6340000020207807 */ /* 0x000fca0004000000 */
[----:B------:R-:W-:-:S05]  /*2300*/  IMAD.IADD R7, R7, 0x1, -R32 ;  /* 0x0000000107077824 */ /* 0x000fca00078e0a20 */
[----:B------:R-:W-:-:S06]  /*2310*/  IADD3 R9, PT, PT, R7, 0x7fe00000, RZ ;  /* 0x7fe0000007097810 */ /* 0x000fcc0007ffe0ff */
[----:B------:R-:W-:-:S10]  /*2320*/  DMUL R26, R30, R8 ;  /* 0x000000081e1a7228 */ /* 0x000fd40000000000 */
[----:B------:R-:W-:-:S13]  /*2330*/  FSETP.GTU.AND P0, PT, |R27|, 1.469367938527859385e-39, PT ;  /* 0x001000001b00780b */ /* 0x000fda0003f0c200 */
[----:B------:R-:W-:Y:S05]  /*2340*/  @P0 BRA `(.L_x_36) ;  /* 0x0000000000940947 */ /* 0x000fea0003800000 */
[----:B------:R-:W-:Y:S01]  /*2350*/  DFMA R12, R30, -R12, R24 ;  /* 0x8000000c1e0c722b */ /* 0x000fe20000000018 */
[----:B------:R-:W-:-:S09]  /*2360*/  IMAD.MOV.U32 R8, RZ, RZ, RZ ;  /* 0x000000ffff087224 */ /* 0x000fd200078e00ff */
[C---:B------:R-:W-:Y:S02]  /*2370*/  FSETP.NEU.AND P0, PT, R13.reuse, RZ, PT ;  /* 0x000000ff0d00720b */ /* 0x040fe40003f0d000 */
[----:B------:R-:W-:-:S04]  /*2380*/  LOP3.LUT R25, R13, 0x80000000, R11, 0x48, !PT ;  /* 0x800000000d197812 */ /* 0x000fc800078e480b */
[----:B------:R-:W-:-:S07]  /*2390*/  LOP3.LUT R9, R25, R9, RZ, 0xfc, !PT ;  /* 0x0000000919097212 */ /* 0x000fce00078efcff */
[----:B------:R-:W-:Y:S05]  /*23a0*/  @!P0 BRA `(.L_x_36) ;  /* 0x00000000007c8947 */ /* 0x000fea0003800000 */
[C---:B------:R-:W-:Y:S01]  /*23b0*/  IADD3 R11, PT, PT, -R7.reuse, RZ, RZ ;  /* 0x000000ff070b7210 */ /* 0x040fe20007ffe1ff */
[----:B------:R-:W-:Y:S01]  /*23c0*/  IMAD.MOV.U32 R10, RZ, RZ, RZ ;  /* 0x000000ffff0a7224 */ /* 0x000fe200078e00ff */
[----:B------:R-:W-:Y:S01]  /*23d0*/  DMUL.RP R8, R30, R8 ;  /* 0x000000081e087228 */ /* 0x000fe20000008000 */
[----:B------:R-:W-:-:S04]  /*23e0*/  IADD3 R7, PT, PT, -R7, -0x43300000, RZ ;  /* 0xbcd0000007077810 */ /* 0x000fc80007ffe1ff */
[----:B------:R-:W-:-:S05]  /*23f0*/  DFMA R10, R26, -R10, R30 ;  /* 0x8000000a1a0a722b */ /* 0x000fca000000001e */
[----:B------:R-:W-:-:S05]  /*2400*/  LOP3.LUT R25, R9, R25, RZ, 0x3c, !PT ;  /* 0x0000001909197212 */ /* 0x000fca00078e3cff */
[----:B------:R-:W-:-:S04]  /*2410*/  FSETP.NEU.AND P0, PT, |R11|, R7, PT ;  /* 0x000000070b00720b */ /* 0x000fc80003f0d200 */
[----:B------:R-:W-:Y:S02]  /*2420*/  FSEL R26, R8, R26, !P0 ;  /* 0x0000001a081a7208 */ /* 0x000fe40004000000 */
[----:B------:R-:W-:Y:S01]  /*2430*/  FSEL R27, R25, R27, !P0 ;  /* 0x0000001b191b7208 */ /* 0x000fe20004000000 */
[----:B------:R-:W-:Y:S06]  /*2440*/  BRA `(.L_x_36) ;  /* 0x0000000000547947 */ /* 0x000fec0003800000 */
.L_x_35:
[----:B------:R-:W-:-:S14]  /*2450*/  DSETP.NAN.AND P0, PT, R8, R8, PT ;  /* 0x000000080800722a */ /* 0x000fdc0003f08000 */
[----:B------:R-:W-:Y:S05]  /*2460*/  @P0 BRA `(.L_x_37) ;  /* 0x0000000000440947 */ /* 0x000fea0003800000 */
[----:B------:R-:W-:-:S14]  /*2470*/  DSETP.NAN.AND P0, PT, R10, R10, PT ;  /* 0x0000000a0a00722a */ /* 0x000fdc0003f08000 */
[----:B------:R-:W-:Y:S05]  /*2480*/  @P0 BRA `(.L_x_38) ;  /* 0x0000000000300947 */ /* 0x000fea0003800000 */
[----:B------:R-:W-:Y:S01]  /*2490*/  ISETP.NE.AND P0, PT, R29, R34, PT ;  /* 0x000000221d00720c */ /* 0x000fe20003f05270 */
[----:B------:R-:W-:Y:S01]  /*24a0*/  IMAD.MOV.U32 R26, RZ, RZ, 0x0 ;  /* 0x00000000ff1a7424 */ /* 0x000fe200078e00ff */
[----:B------:R-:W-:-:S11]  /*24b0*/  MOV R27, 0xfff80000 ;  /* 0xfff80000001b7802 */ /* 0x000fd60000000f00 */
[----:B------:R-:W-:Y:S05]  /*24c0*/  @!P0 BRA `(.L_x_36) ;  /* 0x0000000000348947 */ /* 0x000fea0003800000 */
[----:B------:R-:W-:Y:S02]  /*24d0*/  ISETP.NE.AND P0, PT, R29, 0x7ff00000, PT ;  /* 0x7ff000001d00780c */ /* 0x000fe40003f05270 */
[----:B------:R-:W-:Y:S02]  /*24e0*/  LOP3.LUT R27, R9, 0x80000000, R11, 0x48, !PT ;  /* 0x80000000091b7812 */ /* 0x000fe400078e480b */
[----:B------:R-:W-:-:S13]  /*24f0*/  ISETP.EQ.OR P0, PT, R34, RZ, !P0 ;  /* 0x000000ff2200720c */ /* 0x000fda0004702670 */
[----:B------:R-:W-:Y:S01]  /*2500*/  @P0 LOP3.LUT R7, R27, 0x7ff00000, RZ, 0xfc, !PT ;  /* 0x7ff000001b070812 */ /* 0x000fe200078efcff */
[----:B------:R-:W-:Y:S02]  /*2510*/  @!P0 IMAD.MOV.U32 R26, RZ, RZ, RZ ;  /* 0x000000ffff1a8224 */ /* 0x000fe400078e00ff */
[----:B------:R-:W-:Y:S01]  /*2520*/  @P0 IMAD.MOV.U32 R26, RZ, RZ, RZ ;  /* 0x000000ffff1a0224 */ /* 0x000fe200078e00ff */
[----:B------:R-:W-:Y:S01]  /*2530*/  @P0 MOV R27, R7 ;  /* 0x00000007001b0202 */ /* 0x000fe20000000f00 */
[----:B------:R-:W-:Y:S06]  /*2540*/  BRA `(.L_x_36) ;  /* 0x0000000000147947 */ /* 0x000fec0003800000 */
.L_x_38:
[----:B------:R-:W-:Y:S01]  /*2550*/  LOP3.LUT R27, R11, 0x80000, RZ, 0xfc, !PT ;  /* 0x000800000b1b7812 */ /* 0x000fe200078efcff */
[----:B------:R-:W-:Y:S01]  /*2560*/  IMAD.MOV.U32 R26, RZ, RZ, R10 ;  /* 0x000000ffff1a7224 */ /* 0x000fe200078e000a */
[----:B------:R-:W-:Y:S06]  /*2570*/  BRA `(.L_x_36) ;  /* 0x0000000000087947 */ /* 0x000fec0003800000 */
.L_x_37:
[----:B------:R-:W-:Y:S01]  /*2580*/  LOP3.LUT R27, R9, 0x80000, RZ, 0xfc, !PT ;  /* 0x00080000091b7812 */ /* 0x000fe200078efcff */
[----:B------:R-:W-:-:S07]  /*2590*/  IMAD.MOV.U32 R26, RZ, RZ, R8 ;  /* 0x000000ffff1a7224 */ /* 0x000fce00078e0008 */
.L_x_36:
[----:B------:R-:W-:Y:S05]  /*25a0*/  BSYNC.RECONVERGENT B3 ;  /* 0x0000000000037941 */ /* 0x000fea0003800200 */
.L_x_34:
[----:B------:R-:W-:Y:S01]  /*25b0*/  MOV R8, R0 ;  /* 0x0000000000087202 */ /* 0x000fe20000000f00 */
[----:B------:R-:W-:-:S04]  /*25c0*/  IMAD.MOV.U32 R9, RZ, RZ, 0x0 ;  /* 0x00000000ff097424 */ /* 0x000fc800078e00ff */
[----:B------:R-:W-:Y:S05]  /*25d0*/  RET.REL.NODEC R8 `(_Z19PDH_baseline_kernelP10hist_entryP8atomdescdi) ;  /* 0xffffffd808887950 */ /* 0x000fea0003c3ffff */
        .weak           $__internal_1_$__cuda_sm20_dsqrt_rn_f64_mediumpath_v1
        .type           $__internal_1_$__cuda_sm20_dsqrt_rn_f64_mediumpath_v1,@function
        .size           $__internal_1_$__cuda_sm20_dsqrt_rn_f64_mediumpath_v1,(.L_x_45 - $__internal_1_$__cuda_sm20_dsqrt_rn_f64_mediumpath_v1)
$__internal_1_$__cuda_sm20_dsqrt_rn_f64_mediumpath_v1:
[----:B------:R-:W-:Y:S01]  /*25e0*/  ISETP.GE.U32.AND P0, PT, R8, -0x3400000, PT ;  /* 0xfcc000000800780c */ /* 0x000fe20003f06070 */
[----:B------:R-:W-:Y:S01]  /*25f0*/  BSSY.RECONVERGENT B3, `(.L_x_39) ;  /* 0x0000027000037945 */ /* 0x000fe20003800200 */
[----:B------:R-:W-:Y:S01]  /*2600*/  IMAD.MOV.U32 R29, RZ, RZ, R11 ;  /* 0x000000ffff1d7224 */ /* 0x000fe200078e000b */
[----:B------:R-:W-:Y:S01]  /*2610*/  MOV R28, R0 ;  /* 0x00000000001c7202 */ /* 0x000fe20000000f00 */
[----:B------:R-:W-:Y:S02]  /*2620*/  IMAD.MOV.U32 R13, RZ, RZ, R7 ;  /* 0x000000ffff0d7224 */ /* 0x000fe400078e0007 */
[----:B------:R-:W-:-:S07]  /*2630*/  IMAD.MOV.U32 R11, RZ, RZ, R9 ;  /* 0x000000ffff0b7224 */ /* 0x000fce00078e0009 */
[----:B------:R-:W-:Y:S05]  /*2640*/  @!P0 BRA `(.L_x_40) ;  /* 0x0000000000208947 */ /* 0x000fea0003800000 */
[----:B------:R-:W-:-:S10]  /*2650*/  DFMA.RM R24, R24, R28, R10 ;  /* 0x0000001c1818722b */ /* 0x000fd4000000400a */
[----:B------:R-:W-:-:S04]  /*2660*/  IADD3 R8, P0, PT, R24, 0x1, RZ ;  /* 0x0000000118087810 */ /* 0x000fc80007f1e0ff */
[----:B------:R-:W-:-:S06]  /*2670*/  IADD3.X R9, PT, PT, RZ, R25, RZ, P0, !PT ;  /* 0x00000019ff097210 */ /* 0x000fcc00007fe4ff */
[----:B------:R-:W-:-:S08]  /*2680*/  DFMA.RP R12, -R24, R8, R12 ;  /* 0x00000008180c722b */ /* 0x000fd0000000810c */
[----:B------:R-:W-:-:S06]  /*2690*/  DSETP.GT.AND P0, PT, R12, RZ, PT ;  /* 0x000000ff0c00722a */ /* 0x000fcc0003f04000 */
[----:B------:R-:W-:Y:S02]  /*26a0*/  FSEL R8, R8, R24, P0 ;  /* 0x0000001808087208 */ /* 0x000fe40000000000 */
[----:B------:R-:W-:Y:S01]  /*26b0*/  FSEL R9, R9, R25, P0 ;  /* 0x0000001909097208 */ /* 0x000fe20000000000 */
[----:B------:R-:W-:Y:S06]  /*26c0*/  BRA `(.L_x_41) ;  /* 0x0000000000647947 */ /* 0x000fec0003800000 */
.L_x_40:
[----:B------:R-:W-:-:S14]  /*26d0*/  DSETP.NE.AND P0, PT, R12, RZ, PT ;  /* 0x000000ff0c00722a */ /* 0x000fdc0003f05000 */
[----:B------:R-:W-:Y:S05]  /*26e0*/  @!P0 BRA `(.L_x_42) ;  /* 0x0000000000588947 */ /* 0x000fea0003800000 */
[----:B------:R-:W-:-:S13]  /*26f0*/  ISETP.GE.AND P0, PT, R13, RZ, PT ;  /* 0x000000ff0d00720c */ /* 0x000fda0003f06270 */
[----:B------:R-:W-:Y:S02]  /*2700*/  @!P0 IMAD.MOV.U32 R8, RZ, RZ, 0x0 ;  /* 0x00000000ff088424 */ /* 0x000fe400078e00ff */
[----:B------:R-:W-:Y:S01]  /*2710*/  @!P0 IMAD.MOV.U32 R9, RZ, RZ, -0x80000 ;  /* 0xfff80000ff098424 */ /* 0x000fe200078e00ff */
[----:B------:R-:W-:Y:S06]  /*2720*/  @!P0 BRA `(.L_x_41) ;  /* 0x00000000004c8947 */ /* 0x000fec0003800000 */
[----:B------:R-:W-:-:S13]  /*2730*/  ISETP.GT.AND P0, PT, R13, 0x7fefffff, PT ;  /* 0x7fefffff0d00780c */ /* 0x000fda0003f04270 */
[----:B------:R-:W-:Y:S05]  /*2740*/  @P0 BRA `(.L_x_42) ;  /* 0x0000000000400947 */ /* 0x000fea0003800000 */
[----:B------:R-:W-:Y:S01]  /*2750*/  DMUL R12, R12, 8.11296384146066816958e+31 ;  /* 0x469000000c0c7828 */ /* 0x000fe20000000000 */
[----:B------:R-:W-:Y:S01]  /*2760*/  MOV R8, RZ ;  /* 0x000000ff00087202 */ /* 0x000fe20000000f00 */
[----:B------:R-:W-:Y:S02]  /*2770*/  IMAD.MOV.U32 R24, RZ, RZ, 0x0 ;  /* 0x00000000ff187424 */ /* 0x000fe400078e00ff */
[----:B------:R-:W-:Y:S02]  /*2780*/  IMAD.MOV.U32 R25, RZ, RZ, 0x3fd80000 ;  /* 0x3fd80000ff197424 */ /* 0x000fe400078e00ff */
[----:B------:R-:W0:Y:S02]  /*2790*/  MUFU.RSQ64H R9, R13 ;  /* 0x0000000d00097308 */ /* 0x000e240000001c00 */
[----:B0-----:R-:W-:-:S08]  /*27a0*/  DMUL R10, R8, R8 ;  /* 0x00000008080a7228 */ /* 0x001fd00000000000 */
[----:B------:R-:W-:-:S08]  /*27b0*/  DFMA R10, R12, -R10, 1 ;  /* 0x3ff000000c0a742b */ /* 0x000fd0000000080a */
[----:B------:R-:W-:Y:S02]  /*27c0*/  DFMA R24, R10, R24, 0.5 ;  /* 0x3fe000000a18742b */ /* 0x000fe40000000018 */
[----:B------:R-:W-:-:S08]  /*27d0*/  DMUL R10, R8, R10 ;  /* 0x0000000a080a7228 */ /* 0x000fd00000000000 */
[----:B------:R-:W-:-:S08]  /*27e0*/  DFMA R10, R24, R10, R8 ;  /* 0x0000000a180a722b */ /* 0x000fd00000000008 */
[----:B------:R-:W-:Y:S02]  /*27f0*/  DMUL R8, R12, R10 ;  /* 0x0000000a0c087228 */ /* 0x000fe40000000000 */
[----:B------:R-:W-:-:S06]  /*2800*/  IADD3 R11, PT, PT, R11, -0x100000, RZ ;  /* 0xfff000000b0b7810 */ /* 0x000fcc0007ffe0ff */
[----:B------:R-:W-:-:S08]  /*2810*/  DFMA R24, R8, -R8, R12 ;  /* 0x800000080818722b */ /* 0x000fd0000000000c */
[----:B------:R-:W-:-:S10]  /*2820*/  DFMA R8, R10, R24, R8 ;  /* 0x000000180a08722b */ /* 0x000fd40000000008 */
[----:B------:R-:W-:Y:S01]  /*2830*/  VIADD R9, R9, 0xfcb00000 ;  /* 0xfcb0000009097836 */ /* 0x000fe20000000000 */
[----:B------:R-:W-:Y:S06]  /*2840*/  BRA `(.L_x_41) ;  /* 0x0000000000047947 */ /* 0x000fec0003800000 */
.L_x_42:
[----:B------:R-:W-:-:S11]  /*2850*/  DADD R8, R12, R12 ;  /* 0x000000000c087229 */ /* 0x000fd6000000000c */
.L_x_41:
[----:B------:R-:W-:Y:S05]  /*2860*/  BSYNC.RECONVERGENT B3 ;  /* 0x0000000000037941 */ /* 0x000fea0003800200 */
.L_x_39:
[----:B------:R-:W-:Y:S01]  /*2870*/  IMAD.MOV.U32 R27, RZ, RZ, 0x0 ;  /* 0x00000000ff1b7424 */ /* 0x000fe200078e00ff */
[----:B------:R-:W-:Y:S01]  /*2880*/  MOV R29, R9 ;  /* 0x00000009001d7202 */ /* 0x000fe20000000f00 */
[----:B------:R-:W-:Y:S02]  /*2890*/  IMAD.MOV.U32 R28, RZ, RZ, R8 ;  /* 0x000000ffff1c7224 */ /* 0x000fe400078e0008 */
[----:B------:R-:W-:Y:S05]  /*28a0*/  RET.REL.NODEC R26 `(_Z19PDH_baseline_kernelP10hist_entryP8atomdescdi) ;  /* 0xffffffd41ad47950 */ /* 0x000fea0003c3ffff */
.L_x_43:
[----:B------:R-:W-:-:S00]  /*28b0*/  BRA `(.L_x_43) ;  /* 0xfffffffc00fc7947 */ /* 0x000fc0000383ffff */
[----:B------:R-:W-:-:S00]  /*28c0*/  NOP ;  /* 0x0000000000007918 */ /* 0x000fc00000000000 */
        /* <DEDUP_REMOVED lines=11> */
.L_x_45:


//--------------------- .nv.shared.reserved.0     --------------------------
	.section	.nv.shared.reserved.0,"aw",@nobits
	.weak		__nv_reservedSMEM_offset_0_alias
	.size		__nv_reservedSMEM_offset_0_alias, 0, 64
	.other		__nv_reservedSMEM_offset_0_alias,@"STO_CUDA_RESERVED_SHARED STV_DEFAULT"
__nv_reservedSMEM_offset_0_alias:
	.zero		0
	.zero		64


//--------------------- .nv.constant0._Z19PDH_baseline_kernelP10hist_entryP8atomdescdi --------------------------
	.section	.nv.constant0._Z19PDH_baseline_kernelP10hist_entryP8atomdescdi,"a",@progbits
	.sectionflags	@""
	.align	4
.nv.constant0._Z19PDH_baseline_kernelP10hist_entryP8atomdescdi:
	.zero		924


//--------------------- SYMBOLS --------------------------

	.type		.nv.reservedSmem.offset0,@object
	.size		.nv.reservedSmem.offset0,0x4
